//
// Generated by NVIDIA NVVM Compiler
//
// Compiler Build ID: CL-36424714
// Cuda compilation tools, release 13.0, V13.0.88
// Based on NVVM 20.0.0
//

.version 9.0
.target sm_100
.address_size 64

	// .globl	_Z20sssp_semantic_kerneliPfPiS_PKiS2_PKfS4_S4_S2_iS0_S0_iif
// _ZZ23k_shortest_paths_kerneliiiPKfPKiPiS3_PfS4_S2_S2_S0_S0_iiE11shared_path has been demoted
.extern .shared .align 16 .b8 shared_frontier[];
.extern .shared .align 16 .b8 shared_scores[];

.visible .entry _Z20sssp_semantic_kerneliPfPiS_PKiS2_PKfS4_S4_S2_iS0_S0_iif(
	.param .u32 _Z20sssp_semantic_kerneliPfPiS_PKiS2_PKfS4_S4_S2_iS0_S0_iif_param_0,
	.param .u64 .ptr .align 1 _Z20sssp_semantic_kerneliPfPiS_PKiS2_PKfS4_S4_S2_iS0_S0_iif_param_1,
	.param .u64 .ptr .align 1 _Z20sssp_semantic_kerneliPfPiS_PKiS2_PKfS4_S4_S2_iS0_S0_iif_param_2,
	.param .u64 .ptr .align 1 _Z20sssp_semantic_kerneliPfPiS_PKiS2_PKfS4_S4_S2_iS0_S0_iif_param_3,
	.param .u64 .ptr .align 1 _Z20sssp_semantic_kerneliPfPiS_PKiS2_PKfS4_S4_S2_iS0_S0_iif_param_4,
	.param .u64 .ptr .align 1 _Z20sssp_semantic_kerneliPfPiS_PKiS2_PKfS4_S4_S2_iS0_S0_iif_param_5,
	.param .u64 .ptr .align 1 _Z20sssp_semantic_kerneliPfPiS_PKiS2_PKfS4_S4_S2_iS0_S0_iif_param_6,
	.param .u64 .ptr .align 1 _Z20sssp_semantic_kerneliPfPiS_PKiS2_PKfS4_S4_S2_iS0_S0_iif_param_7,
	.param .u64 .ptr .align 1 _Z20sssp_semantic_kerneliPfPiS_PKiS2_PKfS4_S4_S2_iS0_S0_iif_param_8,
	.param .u64 .ptr .align 1 _Z20sssp_semantic_kerneliPfPiS_PKiS2_PKfS4_S4_S2_iS0_S0_iif_param_9,
	.param .u32 _Z20sssp_semantic_kerneliPfPiS_PKiS2_PKfS4_S4_S2_iS0_S0_iif_param_10,
	.param .u64 .ptr .align 1 _Z20sssp_semantic_kerneliPfPiS_PKiS2_PKfS4_S4_S2_iS0_S0_iif_param_11,
	.param .u64 .ptr .align 1 _Z20sssp_semantic_kerneliPfPiS_PKiS2_PKfS4_S4_S2_iS0_S0_iif_param_12,
	.param .u32 _Z20sssp_semantic_kerneliPfPiS_PKiS2_PKfS4_S4_S2_iS0_S0_iif_param_13,
	.param .u32 _Z20sssp_semantic_kerneliPfPiS_PKiS2_PKfS4_S4_S2_iS0_S0_iif_param_14,
	.param .f32 _Z20sssp_semantic_kerneliPfPiS_PKiS2_PKfS4_S4_S2_iS0_S0_iif_param_15
)
{
	.reg .pred 	%p<24>;
	.reg .b32 	%r<71>;
	.reg .b32 	%f<15>;
	.reg .b64 	%rd<60>;

	ld.param.u64 	%rd22, [_Z20sssp_semantic_kerneliPfPiS_PKiS2_PKfS4_S4_S2_iS0_S0_iif_param_1];
	ld.param.u64 	%rd23, [_Z20sssp_semantic_kerneliPfPiS_PKiS2_PKfS4_S4_S2_iS0_S0_iif_param_9];
	ld.param.u32 	%r33, [_Z20sssp_semantic_kerneliPfPiS_PKiS2_PKfS4_S4_S2_iS0_S0_iif_param_10];
	ld.param.u32 	%r34, [_Z20sssp_semantic_kerneliPfPiS_PKiS2_PKfS4_S4_S2_iS0_S0_iif_param_13];
	ld.param.u32 	%r35, [_Z20sssp_semantic_kerneliPfPiS_PKiS2_PKfS4_S4_S2_iS0_S0_iif_param_14];
	ld.param.f32 	%f6, [_Z20sssp_semantic_kerneliPfPiS_PKiS2_PKfS4_S4_S2_iS0_S0_iif_param_15];
	cvta.to.global.u64 	%rd1, %rd23;
	cvta.to.global.u64 	%rd2, %rd22;
	mov.u32 	%r68, %tid.x;
	mov.u32 	%r2, %ntid.x;
	add.s32 	%r36, %r2, %r33;
	add.s32 	%r37, %r36, -1;
	div.u32 	%r3, %r37, %r2;
	setp.lt.s32 	%p1, %r3, 1;
	@%p1 bra 	$L__BB0_17;
	and.b32  	%r4, %r3, 3;
	setp.lt.u32 	%p2, %r3, 4;
	mov.b32 	%r66, 0;
	@%p2 bra 	$L__BB0_12;
	and.b32  	%r66, %r3, 2147483644;
	mov.b32 	%r64, 0;
$L__BB0_3:
	mad.lo.s32 	%r7, %r64, %r2, %r68;
	setp.ge.s32 	%p3, %r7, %r33;
	@%p3 bra 	$L__BB0_5;
	mul.wide.s32 	%rd24, %r7, 4;
	add.s64 	%rd25, %rd1, %rd24;
	ld.global.nc.u32 	%r40, [%rd25];
	shl.b32 	%r41, %r7, 2;
	mov.u32 	%r42, shared_frontier;
	add.s32 	%r43, %r42, %r41;
	st.shared.u32 	[%r43], %r40;
$L__BB0_5:
	add.s32 	%r8, %r7, %r2;
	setp.ge.s32 	%p4, %r8, %r33;
	@%p4 bra 	$L__BB0_7;
	mul.wide.s32 	%rd26, %r8, 4;
	add.s64 	%rd27, %rd1, %rd26;
	ld.global.nc.u32 	%r44, [%rd27];
	shl.b32 	%r45, %r8, 2;
	mov.u32 	%r46, shared_frontier;
	add.s32 	%r47, %r46, %r45;
	st.shared.u32 	[%r47], %r44;
$L__BB0_7:
	add.s32 	%r9, %r8, %r2;
	setp.ge.s32 	%p5, %r9, %r33;
	@%p5 bra 	$L__BB0_9;
	mul.wide.s32 	%rd28, %r9, 4;
	add.s64 	%rd29, %rd1, %rd28;
	ld.global.nc.u32 	%r48, [%rd29];
	shl.b32 	%r49, %r9, 2;
	mov.u32 	%r50, shared_frontier;
	add.s32 	%r51, %r50, %r49;
	st.shared.u32 	[%r51], %r48;
$L__BB0_9:
	add.s32 	%r10, %r9, %r2;
	setp.ge.s32 	%p6, %r10, %r33;
	@%p6 bra 	$L__BB0_11;
	mul.wide.s32 	%rd30, %r10, 4;
	add.s64 	%rd31, %rd1, %rd30;
	ld.global.nc.u32 	%r52, [%rd31];
	shl.b32 	%r53, %r10, 2;
	mov.u32 	%r54, shared_frontier;
	add.s32 	%r55, %r54, %r53;
	st.shared.u32 	[%r55], %r52;
$L__BB0_11:
	add.s32 	%r64, %r64, 4;
	setp.ne.s32 	%p7, %r64, %r66;
	@%p7 bra 	$L__BB0_3;
$L__BB0_12:
	setp.eq.s32 	%p8, %r4, 0;
	@%p8 bra 	$L__BB0_17;
	mov.b32 	%r67, 0;
$L__BB0_14:
	.pragma "nounroll";
	mad.lo.s32 	%r15, %r66, %r2, %r68;
	setp.ge.s32 	%p9, %r15, %r33;
	@%p9 bra 	$L__BB0_16;
	mul.wide.s32 	%rd32, %r15, 4;
	add.s64 	%rd33, %rd1, %rd32;
	ld.global.nc.u32 	%r57, [%rd33];
	shl.b32 	%r58, %r15, 2;
	mov.u32 	%r59, shared_frontier;
	add.s32 	%r60, %r59, %r58;
	st.shared.u32 	[%r60], %r57;
$L__BB0_16:
	add.s32 	%r66, %r66, 1;
	add.s32 	%r67, %r67, 1;
	setp.ne.s32 	%p10, %r67, %r4;
	@%p10 bra 	$L__BB0_14;
$L__BB0_17:
	bar.sync 	0;
	setp.ge.s32 	%p11, %r68, %r33;
	@%p11 bra 	$L__BB0_32;
	ld.param.u64 	%rd59, [_Z20sssp_semantic_kerneliPfPiS_PKiS2_PKfS4_S4_S2_iS0_S0_iif_param_12];
	ld.param.u64 	%rd58, [_Z20sssp_semantic_kerneliPfPiS_PKiS2_PKfS4_S4_S2_iS0_S0_iif_param_11];
	ld.param.u64 	%rd57, [_Z20sssp_semantic_kerneliPfPiS_PKiS2_PKfS4_S4_S2_iS0_S0_iif_param_8];
	ld.param.u64 	%rd56, [_Z20sssp_semantic_kerneliPfPiS_PKiS2_PKfS4_S4_S2_iS0_S0_iif_param_7];
	ld.param.u64 	%rd55, [_Z20sssp_semantic_kerneliPfPiS_PKiS2_PKfS4_S4_S2_iS0_S0_iif_param_6];
	ld.param.u64 	%rd54, [_Z20sssp_semantic_kerneliPfPiS_PKiS2_PKfS4_S4_S2_iS0_S0_iif_param_5];
	ld.param.u64 	%rd52, [_Z20sssp_semantic_kerneliPfPiS_PKiS2_PKfS4_S4_S2_iS0_S0_iif_param_3];
	ld.param.u64 	%rd51, [_Z20sssp_semantic_kerneliPfPiS_PKiS2_PKfS4_S4_S2_iS0_S0_iif_param_2];
	cvta.to.global.u64 	%rd3, %rd54;
	cvta.to.global.u64 	%rd4, %rd56;
	cvta.to.global.u64 	%rd5, %rd57;
	cvta.to.global.u64 	%rd6, %rd55;
	cvta.to.global.u64 	%rd7, %rd51;
	cvta.to.global.u64 	%rd8, %rd52;
	cvta.to.global.u64 	%rd9, %rd59;
	cvta.to.global.u64 	%rd10, %rd58;
	mov.u32 	%r62, shared_frontier;
$L__BB0_19:
	shl.b32 	%r61, %r68, 2;
	add.s32 	%r63, %r62, %r61;
	ld.shared.u32 	%r19, [%r63];
	mul.wide.s32 	%rd34, %r19, 4;
	add.s64 	%rd35, %rd2, %rd34;
	ld.global.f32 	%f1, [%rd35];
	setp.ge.f32 	%p12, %f1, 0f7F7FFFFF;
	@%p12 bra 	$L__BB0_31;
	div.rn.f32 	%f7, %f1, 0f41200000;
	cvt.rzi.s32.f32 	%r20, %f7;
	setp.ge.s32 	%p13, %r20, %r35;
	@%p13 bra 	$L__BB0_31;
	ld.param.u64 	%rd53, [_Z20sssp_semantic_kerneliPfPiS_PKiS2_PKfS4_S4_S2_iS0_S0_iif_param_4];
	cvta.to.global.u64 	%rd36, %rd53;
	mul.wide.s32 	%rd37, %r19, 4;
	add.s64 	%rd38, %rd36, %rd37;
	ld.global.nc.u32 	%r69, [%rd38];
	ld.global.nc.u32 	%r22, [%rd38+4];
	setp.ge.s32 	%p14, %r69, %r22;
	@%p14 bra 	$L__BB0_31;
	add.s32 	%r23, %r20, 2;
$L__BB0_23:
	setp.gt.s32 	%p15, %r23, %r35;
	cvt.s64.s32 	%rd11, %r69;
	mul.wide.s32 	%rd39, %r69, 4;
	add.s64 	%rd40, %rd3, %rd39;
	ld.global.nc.u32 	%r25, [%rd40];
	add.s64 	%rd41, %rd4, %rd39;
	ld.global.nc.f32 	%f2, [%rd41];
	setp.ltu.f32 	%p16, %f2, %f6;
	or.pred  	%p17, %p16, %p15;
	@%p17 bra 	$L__BB0_30;
	mul.wide.s32 	%rd42, %r25, 4;
	add.s64 	%rd43, %rd5, %rd42;
	ld.global.nc.f32 	%f8, [%rd43];
	shl.b64 	%rd44, %rd11, 2;
	add.s64 	%rd45, %rd6, %rd44;
	ld.global.nc.f32 	%f9, [%rd45];
	add.f32 	%f3, %f1, %f9;
	mov.f32 	%f10, 0f3F800000;
	sub.f32 	%f11, %f10, %f2;
	sub.f32 	%f12, %f10, %f8;
	fma.rn.f32 	%f13, %f11, 0f3E99999A, %f3;
	fma.rn.f32 	%f4, %f12, 0f3E4CCCCD, %f13;
	add.s64 	%rd12, %rd2, %rd42;
	ld.global.u32 	%r70, [%rd12];
	mov.b32 	%r27, %f3;
$L__BB0_25:
	mov.b32 	%f5, %r70;
	setp.ge.f32 	%p18, %f3, %f5;
	@%p18 bra 	$L__BB0_27;
	atom.relaxed.global.cas.b32 	%r29, [%rd12], %r70, %r27;
	setp.ne.s32 	%p19, %r70, %r29;
	mov.u32 	%r70, %r29;
	@%p19 bra 	$L__BB0_25;
$L__BB0_27:
	setp.geu.f32 	%p20, %f3, %f5;
	@%p20 bra 	$L__BB0_30;
	mul.wide.s32 	%rd46, %r25, 4;
	add.s64 	%rd47, %rd7, %rd46;
	st.global.u32 	[%rd47], %r19;
	add.s64 	%rd48, %rd8, %rd46;
	add.f32 	%f14, %f4, 0f00000000;
	st.global.f32 	[%rd48], %f14;
	atom.global.add.u32 	%r30, [%rd9], 1;
	setp.ge.s32 	%p21, %r30, %r34;
	@%p21 bra 	$L__BB0_30;
	mul.wide.s32 	%rd49, %r30, 4;
	add.s64 	%rd50, %rd10, %rd49;
	st.global.u32 	[%rd50], %r25;
$L__BB0_30:
	add.s32 	%r69, %r69, 1;
	setp.ne.s32 	%p22, %r69, %r22;
	@%p22 bra 	$L__BB0_23;
$L__BB0_31:
	add.s32 	%r68, %r68, %r2;
	setp.lt.s32 	%p23, %r68, %r33;
	@%p23 bra 	$L__BB0_19;
$L__BB0_32:
	ret;

}
	// .globl	_Z31select_content_landmarks_kernelPiPKiS1_iiy
.visible .entry _Z31select_content_landmarks_kernelPiPKiS1_iiy(
	.param .u64 .ptr .align 1 _Z31select_content_landmarks_kernelPiPKiS1_iiy_param_0,
	.param .u64 .ptr .align 1 _Z31select_content_landmarks_kernelPiPKiS1_iiy_param_1,
	.param .u64 .ptr .align 1 _Z31select_content_landmarks_kernelPiPKiS1_iiy_param_2,
	.param .u32 _Z31select_content_landmarks_kernelPiPKiS1_iiy_param_3,
	.param .u32 _Z31select_content_landmarks_kernelPiPKiS1_iiy_param_4,
	.param .u64 _Z31select_content_landmarks_kernelPiPKiS1_iiy_param_5
)
{
	.reg .pred 	%p<42>;
	.reg .b32 	%r<192>;
	.reg .b64 	%rd<29>;

	ld.param.u64 	%rd8, [_Z31select_content_landmarks_kernelPiPKiS1_iiy_param_0];
	ld.param.u64 	%rd10, [_Z31select_content_landmarks_kernelPiPKiS1_iiy_param_2];
	ld.param.u32 	%r49, [_Z31select_content_landmarks_kernelPiPKiS1_iiy_param_3];
	ld.param.u32 	%r50, [_Z31select_content_landmarks_kernelPiPKiS1_iiy_param_4];
	ld.param.u64 	%rd9, [_Z31select_content_landmarks_kernelPiPKiS1_iiy_param_5];
	cvta.to.global.u64 	%rd1, %rd10;
	mov.u32 	%r51, %tid.x;
	mov.u32 	%r52, %ctaid.x;
	mov.u32 	%r53, %ntid.x;
	mad.lo.s32 	%r1, %r52, %r53, %r51;
	setp.ge.s32 	%p1, %r1, %r50;
	@%p1 bra 	$L__BB1_19;
	div.s32 	%r54, %r49, %r50;
	mul.lo.s32 	%r191, %r54, %r1;
	add.s32 	%r55, %r50, -1;
	setp.eq.s32 	%p2, %r1, %r55;
	add.s32 	%r56, %r191, %r54;
	selp.b32 	%r3, %r49, %r56, %p2;
	add.s32 	%r180, %r191, 1;
	setp.ge.s32 	%p3, %r180, %r3;
	@%p3 bra 	$L__BB1_15;
	mul.wide.s32 	%rd11, %r191, 4;
	add.s64 	%rd12, %rd1, %rd11;
	ld.global.nc.u32 	%r181, [%rd12];
	not.b32 	%r58, %r191;
	add.s32 	%r6, %r3, %r58;
	sub.s32 	%r59, %r3, %r191;
	add.s32 	%r60, %r59, -2;
	and.b32  	%r7, %r6, 15;
	setp.lt.u32 	%p4, %r60, 15;
	@%p4 bra 	$L__BB1_6;
	add.s32 	%r172, %r191, 8;
	and.b32  	%r61, %r6, -16;
	neg.s32 	%r171, %r61;
$L__BB1_4:
	.pragma "nounroll";
	add.s32 	%r62, %r172, -7;
	mul.wide.s32 	%rd13, %r62, 4;
	add.s64 	%rd14, %rd1, %rd13;
	ld.global.nc.u32 	%r63, [%rd14];
	setp.gt.s32 	%p5, %r63, %r181;
	selp.b32 	%r64, %r62, %r191, %p5;
	max.s32 	%r65, %r63, %r181;
	add.s32 	%r66, %r172, -6;
	ld.global.nc.u32 	%r67, [%rd14+4];
	setp.gt.s32 	%p6, %r67, %r65;
	selp.b32 	%r68, %r66, %r64, %p6;
	max.s32 	%r69, %r67, %r65;
	add.s32 	%r70, %r172, -5;
	ld.global.nc.u32 	%r71, [%rd14+8];
	setp.gt.s32 	%p7, %r71, %r69;
	selp.b32 	%r72, %r70, %r68, %p7;
	max.s32 	%r73, %r71, %r69;
	add.s32 	%r74, %r172, -4;
	ld.global.nc.u32 	%r75, [%rd14+12];
	setp.gt.s32 	%p8, %r75, %r73;
	selp.b32 	%r76, %r74, %r72, %p8;
	max.s32 	%r77, %r75, %r73;
	add.s32 	%r78, %r172, -3;
	ld.global.nc.u32 	%r79, [%rd14+16];
	setp.gt.s32 	%p9, %r79, %r77;
	selp.b32 	%r80, %r78, %r76, %p9;
	max.s32 	%r81, %r79, %r77;
	add.s32 	%r82, %r172, -2;
	ld.global.nc.u32 	%r83, [%rd14+20];
	setp.gt.s32 	%p10, %r83, %r81;
	selp.b32 	%r84, %r82, %r80, %p10;
	max.s32 	%r85, %r83, %r81;
	add.s32 	%r86, %r172, -1;
	ld.global.nc.u32 	%r87, [%rd14+24];
	setp.gt.s32 	%p11, %r87, %r85;
	selp.b32 	%r88, %r86, %r84, %p11;
	max.s32 	%r89, %r87, %r85;
	add.s32 	%r90, %r172, 8;
	ld.global.nc.u32 	%r91, [%rd14+28];
	setp.gt.s32 	%p12, %r91, %r89;
	selp.b32 	%r92, %r172, %r88, %p12;
	max.s32 	%r93, %r91, %r89;
	add.s32 	%r94, %r172, 1;
	ld.global.nc.u32 	%r95, [%rd14+32];
	setp.gt.s32 	%p13, %r95, %r93;
	selp.b32 	%r96, %r94, %r92, %p13;
	max.s32 	%r97, %r95, %r93;
	add.s32 	%r98, %r172, 2;
	ld.global.nc.u32 	%r99, [%rd14+36];
	setp.gt.s32 	%p14, %r99, %r97;
	selp.b32 	%r100, %r98, %r96, %p14;
	max.s32 	%r101, %r99, %r97;
	add.s32 	%r102, %r172, 3;
	ld.global.nc.u32 	%r103, [%rd14+40];
	setp.gt.s32 	%p15, %r103, %r101;
	selp.b32 	%r104, %r102, %r100, %p15;
	max.s32 	%r105, %r103, %r101;
	add.s32 	%r106, %r172, 4;
	ld.global.nc.u32 	%r107, [%rd14+44];
	setp.gt.s32 	%p16, %r107, %r105;
	selp.b32 	%r108, %r106, %r104, %p16;
	max.s32 	%r109, %r107, %r105;
	add.s32 	%r110, %r172, 5;
	ld.global.nc.u32 	%r111, [%rd14+48];
	setp.gt.s32 	%p17, %r111, %r109;
	selp.b32 	%r112, %r110, %r108, %p17;
	max.s32 	%r113, %r111, %r109;
	add.s32 	%r114, %r172, 6;
	ld.global.nc.u32 	%r115, [%rd14+52];
	setp.gt.s32 	%p18, %r115, %r113;
	selp.b32 	%r116, %r114, %r112, %p18;
	max.s32 	%r117, %r115, %r113;
	add.s32 	%r118, %r172, 7;
	ld.global.nc.u32 	%r119, [%rd14+56];
	setp.gt.s32 	%p19, %r119, %r117;
	selp.b32 	%r120, %r118, %r116, %p19;
	max.s32 	%r121, %r119, %r117;
	ld.global.nc.u32 	%r122, [%rd14+60];
	setp.gt.s32 	%p20, %r122, %r121;
	selp.b32 	%r191, %r90, %r120, %p20;
	max.s32 	%r181, %r122, %r121;
	add.s32 	%r172, %r172, 16;
	add.s32 	%r171, %r171, 16;
	setp.ne.s32 	%p21, %r171, 0;
	@%p21 bra 	$L__BB1_4;
	add.s32 	%r180, %r172, -7;
$L__BB1_6:
	setp.eq.s32 	%p22, %r7, 0;
	@%p22 bra 	$L__BB1_15;
	and.b32  	%r23, %r6, 7;
	setp.lt.u32 	%p23, %r7, 8;
	@%p23 bra 	$L__BB1_9;
	mul.wide.s32 	%rd15, %r180, 4;
	add.s64 	%rd16, %rd1, %rd15;
	ld.global.nc.u32 	%r124, [%rd16];
	setp.gt.s32 	%p24, %r124, %r181;
	selp.b32 	%r125, %r180, %r191, %p24;
	max.s32 	%r126, %r124, %r181;
	add.s32 	%r127, %r180, 1;
	ld.global.nc.u32 	%r128, [%rd16+4];
	setp.gt.s32 	%p25, %r128, %r126;
	selp.b32 	%r129, %r127, %r125, %p25;
	max.s32 	%r130, %r128, %r126;
	add.s32 	%r131, %r180, 2;
	ld.global.nc.u32 	%r132, [%rd16+8];
	setp.gt.s32 	%p26, %r132, %r130;
	selp.b32 	%r133, %r131, %r129, %p26;
	max.s32 	%r134, %r132, %r130;
	add.s32 	%r135, %r180, 3;
	ld.global.nc.u32 	%r136, [%rd16+12];
	setp.gt.s32 	%p27, %r136, %r134;
	selp.b32 	%r137, %r135, %r133, %p27;
	max.s32 	%r138, %r136, %r134;
	add.s32 	%r139, %r180, 4;
	ld.global.nc.u32 	%r140, [%rd16+16];
	setp.gt.s32 	%p28, %r140, %r138;
	selp.b32 	%r141, %r139, %r137, %p28;
	max.s32 	%r142, %r140, %r138;
	add.s32 	%r143, %r180, 5;
	ld.global.nc.u32 	%r144, [%rd16+20];
	setp.gt.s32 	%p29, %r144, %r142;
	selp.b32 	%r145, %r143, %r141, %p29;
	max.s32 	%r146, %r144, %r142;
	add.s32 	%r147, %r180, 6;
	ld.global.nc.u32 	%r148, [%rd16+24];
	setp.gt.s32 	%p30, %r148, %r146;
	selp.b32 	%r149, %r147, %r145, %p30;
	max.s32 	%r150, %r148, %r146;
	add.s32 	%r151, %r180, 7;
	ld.global.nc.u32 	%r152, [%rd16+28];
	setp.gt.s32 	%p31, %r152, %r150;
	selp.b32 	%r191, %r151, %r149, %p31;
	max.s32 	%r181, %r152, %r150;
	add.s32 	%r180, %r180, 8;
$L__BB1_9:
	setp.eq.s32 	%p32, %r23, 0;
	@%p32 bra 	$L__BB1_15;
	and.b32  	%r31, %r6, 3;
	setp.lt.u32 	%p33, %r23, 4;
	@%p33 bra 	$L__BB1_12;
	mul.wide.s32 	%rd17, %r180, 4;
	add.s64 	%rd18, %rd1, %rd17;
	ld.global.nc.u32 	%r154, [%rd18];
	setp.gt.s32 	%p34, %r154, %r181;
	selp.b32 	%r155, %r180, %r191, %p34;
	max.s32 	%r156, %r154, %r181;
	add.s32 	%r157, %r180, 1;
	ld.global.nc.u32 	%r158, [%rd18+4];
	setp.gt.s32 	%p35, %r158, %r156;
	selp.b32 	%r159, %r157, %r155, %p35;
	max.s32 	%r160, %r158, %r156;
	add.s32 	%r161, %r180, 2;
	ld.global.nc.u32 	%r162, [%rd18+8];
	setp.gt.s32 	%p36, %r162, %r160;
	selp.b32 	%r163, %r161, %r159, %p36;
	max.s32 	%r164, %r162, %r160;
	add.s32 	%r165, %r180, 3;
	ld.global.nc.u32 	%r166, [%rd18+12];
	setp.gt.s32 	%p37, %r166, %r164;
	selp.b32 	%r191, %r165, %r163, %p37;
	max.s32 	%r181, %r166, %r164;
	add.s32 	%r180, %r180, 4;
$L__BB1_12:
	setp.eq.s32 	%p38, %r31, 0;
	@%p38 bra 	$L__BB1_15;
	neg.s32 	%r187, %r31;
$L__BB1_14:
	.pragma "nounroll";
	mul.wide.s32 	%rd19, %r180, 4;
	add.s64 	%rd20, %rd1, %rd19;
	ld.global.nc.u32 	%r167, [%rd20];
	setp.gt.s32 	%p39, %r167, %r181;
	selp.b32 	%r191, %r180, %r191, %p39;
	max.s32 	%r181, %r167, %r181;
	add.s32 	%r180, %r180, 1;
	add.s32 	%r187, %r187, 1;
	setp.ne.s32 	%p40, %r187, 0;
	@%p40 bra 	$L__BB1_14;
$L__BB1_15:
	cvt.s64.s32 	%rd21, %r191;
	cvt.s64.s32 	%rd2, %r1;
	add.s64 	%rd22, %rd9, %rd2;
	add.s64 	%rd3, %rd22, %rd21;
	cvt.s64.s32 	%rd4, %r49;
	or.b64  	%rd23, %rd3, %rd4;
	and.b64  	%rd24, %rd23, -4294967296;
	setp.ne.s64 	%p41, %rd24, 0;
	@%p41 bra 	$L__BB1_17;
	cvt.u32.u64 	%r168, %rd4;
	cvt.u32.u64 	%r169, %rd3;
	rem.u32 	%r170, %r169, %r168;
	cvt.u64.u32 	%rd28, %r170;
	bra.uni 	$L__BB1_18;
$L__BB1_17:
	rem.u64 	%rd28, %rd3, %rd4;
$L__BB1_18:
	cvta.to.global.u64 	%rd25, %rd8;
	shl.b64 	%rd26, %rd2, 2;
	add.s64 	%rd27, %rd25, %rd26;
	st.global.u32 	[%rd27], %rd28;
$L__BB1_19:
	ret;

}
	// .globl	_Z31approximate_apsp_content_kernelPKfPfS1_ii
.visible .entry _Z31approximate_apsp_content_kernelPKfPfS1_ii(
	.param .u64 .ptr .align 1 _Z31approximate_apsp_content_kernelPKfPfS1_ii_param_0,
	.param .u64 .ptr .align 1 _Z31approximate_apsp_content_kernelPKfPfS1_ii_param_1,
	.param .u64 .ptr .align 1 _Z31approximate_apsp_content_kernelPKfPfS1_ii_param_2,
	.param .u32 _Z31approximate_apsp_content_kernelPKfPfS1_ii_param_3,
	.param .u32 _Z31approximate_apsp_content_kernelPKfPfS1_ii_param_4
)
{
	.reg .pred 	%p<92>;
	.reg .b32 	%r<98>;
	.reg .b32 	%f<148>;
	.reg .b64 	%rd<54>;

	ld.param.u64 	%rd4, [_Z31approximate_apsp_content_kernelPKfPfS1_ii_param_0];
	ld.param.u64 	%rd5, [_Z31approximate_apsp_content_kernelPKfPfS1_ii_param_1];
	ld.param.u64 	%rd6, [_Z31approximate_apsp_content_kernelPKfPfS1_ii_param_2];
	ld.param.u32 	%r30, [_Z31approximate_apsp_content_kernelPKfPfS1_ii_param_3];
	ld.param.u32 	%r31, [_Z31approximate_apsp_content_kernelPKfPfS1_ii_param_4];
	cvta.to.global.u64 	%rd1, %rd4;
	cvta.to.global.u64 	%rd2, %rd6;
	cvta.to.global.u64 	%rd3, %rd5;
	mov.u32 	%r32, %ctaid.y;
	mov.u32 	%r33, %ntid.y;
	mov.u32 	%r34, %tid.y;
	mad.lo.s32 	%r1, %r32, %r33, %r34;
	mov.u32 	%r35, %ctaid.x;
	mov.u32 	%r36, %ntid.x;
	mov.u32 	%r37, %tid.x;
	mad.lo.s32 	%r2, %r35, %r36, %r37;
	max.s32 	%r38, %r1, %r2;
	setp.ge.s32 	%p3, %r38, %r30;
	@%p3 bra 	$L__BB2_19;
	setp.eq.s32 	%p4, %r1, %r2;
	@%p4 bra 	$L__BB2_20;
	setp.lt.s32 	%p6, %r31, 1;
	mov.pred 	%p91, 0;
	mov.f32 	%f144, 0f7F7FFFFF;
	@%p6 bra 	$L__BB2_15;
	and.b32  	%r3, %r31, 7;
	setp.lt.u32 	%p7, %r31, 8;
	mov.f32 	%f144, 0f7F7FFFFF;
	mov.b32 	%r97, -1;
	mov.b32 	%r89, 0;
	@%p7 bra 	$L__BB2_6;
	and.b32  	%r89, %r31, 2147483640;
	shl.b32 	%r5, %r30, 3;
	mov.f32 	%f144, 0f7F7FFFFF;
	mov.b32 	%r97, -1;
	mov.b32 	%r86, 0;
	mul.wide.s32 	%rd11, %r30, 4;
	mov.u32 	%r84, %r1;
	mov.u32 	%r85, %r2;
$L__BB2_5:
	.pragma "nounroll";
	mul.wide.s32 	%rd7, %r84, 4;
	add.s64 	%rd8, %rd1, %rd7;
	ld.global.nc.f32 	%f22, [%rd8];
	mul.wide.s32 	%rd9, %r85, 4;
	add.s64 	%rd10, %rd1, %rd9;
	ld.global.nc.f32 	%f23, [%rd10];
	setp.lt.f32 	%p8, %f22, 0f7F7FFFFF;
	setp.lt.f32 	%p9, %f23, 0f7F7FFFFF;
	and.pred  	%p10, %p8, %p9;
	add.f32 	%f25, %f22, %f23;
	setp.lt.f32 	%p11, %f25, %f144;
	and.pred  	%p12, %p10, %p11;
	selp.f32 	%f27, %f25, %f144, %p12;
	selp.b32 	%r44, %r86, %r97, %p12;
	add.s64 	%rd12, %rd8, %rd11;
	ld.global.nc.f32 	%f29, [%rd12];
	add.s64 	%rd13, %rd10, %rd11;
	ld.global.nc.f32 	%f30, [%rd13];
	setp.lt.f32 	%p13, %f29, 0f7F7FFFFF;
	setp.lt.f32 	%p14, %f30, 0f7F7FFFFF;
	and.pred  	%p15, %p13, %p14;
	add.f32 	%f32, %f29, %f30;
	setp.lt.f32 	%p16, %f32, %f27;
	and.pred  	%p17, %p15, %p16;
	selp.f32 	%f34, %f32, %f27, %p17;
	add.s32 	%r45, %r86, 1;
	selp.b32 	%r46, %r45, %r44, %p17;
	add.s64 	%rd14, %rd12, %rd11;
	ld.global.nc.f32 	%f36, [%rd14];
	add.s64 	%rd15, %rd13, %rd11;
	ld.global.nc.f32 	%f37, [%rd15];
	setp.lt.f32 	%p18, %f36, 0f7F7FFFFF;
	setp.lt.f32 	%p19, %f37, 0f7F7FFFFF;
	and.pred  	%p20, %p18, %p19;
	add.f32 	%f39, %f36, %f37;
	setp.lt.f32 	%p21, %f39, %f34;
	and.pred  	%p22, %p20, %p21;
	selp.f32 	%f41, %f39, %f34, %p22;
	add.s32 	%r47, %r86, 2;
	selp.b32 	%r48, %r47, %r46, %p22;
	add.s64 	%rd16, %rd14, %rd11;
	ld.global.nc.f32 	%f43, [%rd16];
	add.s64 	%rd17, %rd15, %rd11;
	ld.global.nc.f32 	%f44, [%rd17];
	setp.lt.f32 	%p23, %f43, 0f7F7FFFFF;
	setp.lt.f32 	%p24, %f44, 0f7F7FFFFF;
	and.pred  	%p25, %p23, %p24;
	add.f32 	%f46, %f43, %f44;
	setp.lt.f32 	%p26, %f46, %f41;
	and.pred  	%p27, %p25, %p26;
	selp.f32 	%f48, %f46, %f41, %p27;
	add.s32 	%r49, %r86, 3;
	selp.b32 	%r50, %r49, %r48, %p27;
	add.s64 	%rd18, %rd16, %rd11;
	ld.global.nc.f32 	%f50, [%rd18];
	add.s64 	%rd19, %rd17, %rd11;
	ld.global.nc.f32 	%f51, [%rd19];
	setp.lt.f32 	%p28, %f50, 0f7F7FFFFF;
	setp.lt.f32 	%p29, %f51, 0f7F7FFFFF;
	and.pred  	%p30, %p28, %p29;
	add.f32 	%f53, %f50, %f51;
	setp.lt.f32 	%p31, %f53, %f48;
	and.pred  	%p32, %p30, %p31;
	selp.f32 	%f55, %f53, %f48, %p32;
	add.s32 	%r51, %r86, 4;
	selp.b32 	%r52, %r51, %r50, %p32;
	add.s64 	%rd20, %rd18, %rd11;
	ld.global.nc.f32 	%f57, [%rd20];
	add.s64 	%rd21, %rd19, %rd11;
	ld.global.nc.f32 	%f58, [%rd21];
	setp.lt.f32 	%p33, %f57, 0f7F7FFFFF;
	setp.lt.f32 	%p34, %f58, 0f7F7FFFFF;
	and.pred  	%p35, %p33, %p34;
	add.f32 	%f60, %f57, %f58;
	setp.lt.f32 	%p36, %f60, %f55;
	and.pred  	%p37, %p35, %p36;
	selp.f32 	%f62, %f60, %f55, %p37;
	add.s32 	%r53, %r86, 5;
	selp.b32 	%r54, %r53, %r52, %p37;
	add.s64 	%rd22, %rd20, %rd11;
	ld.global.nc.f32 	%f64, [%rd22];
	add.s64 	%rd23, %rd21, %rd11;
	ld.global.nc.f32 	%f65, [%rd23];
	setp.lt.f32 	%p38, %f64, 0f7F7FFFFF;
	setp.lt.f32 	%p39, %f65, 0f7F7FFFFF;
	and.pred  	%p40, %p38, %p39;
	add.f32 	%f67, %f64, %f65;
	setp.lt.f32 	%p41, %f67, %f62;
	and.pred  	%p42, %p40, %p41;
	selp.f32 	%f69, %f67, %f62, %p42;
	add.s32 	%r55, %r86, 6;
	selp.b32 	%r56, %r55, %r54, %p42;
	add.s64 	%rd24, %rd22, %rd11;
	ld.global.nc.f32 	%f71, [%rd24];
	add.s64 	%rd25, %rd23, %rd11;
	ld.global.nc.f32 	%f72, [%rd25];
	setp.lt.f32 	%p43, %f71, 0f7F7FFFFF;
	setp.lt.f32 	%p44, %f72, 0f7F7FFFFF;
	and.pred  	%p45, %p43, %p44;
	add.f32 	%f74, %f71, %f72;
	setp.lt.f32 	%p46, %f74, %f69;
	and.pred  	%p47, %p45, %p46;
	selp.f32 	%f144, %f74, %f69, %p47;
	add.s32 	%r57, %r86, 7;
	selp.b32 	%r97, %r57, %r56, %p47;
	add.s32 	%r85, %r85, %r5;
	add.s32 	%r84, %r84, %r5;
	add.s32 	%r86, %r86, 8;
	setp.ne.s32 	%p48, %r86, %r89;
	@%p48 bra 	$L__BB2_5;
$L__BB2_6:
	setp.eq.s32 	%p49, %r3, 0;
	@%p49 bra 	$L__BB2_14;
	and.b32  	%r17, %r31, 3;
	setp.lt.u32 	%p50, %r3, 4;
	@%p50 bra 	$L__BB2_9;
	mul.lo.s32 	%r59, %r89, %r30;
	add.s32 	%r60, %r59, %r1;
	mul.wide.s32 	%rd26, %r60, 4;
	add.s64 	%rd27, %rd1, %rd26;
	ld.global.nc.f32 	%f77, [%rd27];
	add.s32 	%r61, %r59, %r2;
	mul.wide.s32 	%rd28, %r61, 4;
	add.s64 	%rd29, %rd1, %rd28;
	ld.global.nc.f32 	%f78, [%rd29];
	setp.lt.f32 	%p51, %f77, 0f7F7FFFFF;
	setp.lt.f32 	%p52, %f78, 0f7F7FFFFF;
	and.pred  	%p53, %p51, %p52;
	add.f32 	%f80, %f77, %f78;
	setp.lt.f32 	%p54, %f80, %f144;
	and.pred  	%p55, %p53, %p54;
	selp.f32 	%f82, %f80, %f144, %p55;
	selp.b32 	%r62, %r89, %r97, %p55;
	add.s32 	%r63, %r89, 1;
	mul.wide.s32 	%rd30, %r30, 4;
	add.s64 	%rd31, %rd27, %rd30;
	ld.global.nc.f32 	%f84, [%rd31];
	add.s64 	%rd32, %rd29, %rd30;
	ld.global.nc.f32 	%f85, [%rd32];
	setp.lt.f32 	%p56, %f84, 0f7F7FFFFF;
	setp.lt.f32 	%p57, %f85, 0f7F7FFFFF;
	and.pred  	%p58, %p56, %p57;
	add.f32 	%f87, %f84, %f85;
	setp.lt.f32 	%p59, %f87, %f82;
	and.pred  	%p60, %p58, %p59;
	selp.f32 	%f89, %f87, %f82, %p60;
	selp.b32 	%r64, %r63, %r62, %p60;
	add.s32 	%r65, %r89, 2;
	add.s64 	%rd33, %rd31, %rd30;
	ld.global.nc.f32 	%f91, [%rd33];
	add.s64 	%rd34, %rd32, %rd30;
	ld.global.nc.f32 	%f92, [%rd34];
	setp.lt.f32 	%p61, %f91, 0f7F7FFFFF;
	setp.lt.f32 	%p62, %f92, 0f7F7FFFFF;
	and.pred  	%p63, %p61, %p62;
	add.f32 	%f94, %f91, %f92;
	setp.lt.f32 	%p64, %f94, %f89;
	and.pred  	%p65, %p63, %p64;
	selp.f32 	%f96, %f94, %f89, %p65;
	selp.b32 	%r66, %r65, %r64, %p65;
	add.s32 	%r67, %r89, 3;
	add.s64 	%rd35, %rd33, %rd30;
	ld.global.nc.f32 	%f98, [%rd35];
	add.s64 	%rd36, %rd34, %rd30;
	ld.global.nc.f32 	%f99, [%rd36];
	setp.lt.f32 	%p66, %f98, 0f7F7FFFFF;
	setp.lt.f32 	%p67, %f99, 0f7F7FFFFF;
	and.pred  	%p68, %p66, %p67;
	add.f32 	%f101, %f98, %f99;
	setp.lt.f32 	%p69, %f101, %f96;
	and.pred  	%p70, %p68, %p69;
	selp.f32 	%f144, %f101, %f96, %p70;
	selp.b32 	%r97, %r67, %r66, %p70;
	add.s32 	%r89, %r89, 4;
$L__BB2_9:
	setp.eq.s32 	%p71, %r17, 0;
	@%p71 bra 	$L__BB2_14;
	setp.eq.s32 	%p72, %r17, 1;
	@%p72 bra 	$L__BB2_12;
	mul.lo.s32 	%r69, %r89, %r30;
	add.s32 	%r70, %r69, %r1;
	mul.wide.s32 	%rd37, %r70, 4;
	add.s64 	%rd38, %rd1, %rd37;
	ld.global.nc.f32 	%f104, [%rd38];
	add.s32 	%r71, %r69, %r2;
	mul.wide.s32 	%rd39, %r71, 4;
	add.s64 	%rd40, %rd1, %rd39;
	ld.global.nc.f32 	%f105, [%rd40];
	setp.lt.f32 	%p73, %f104, 0f7F7FFFFF;
	setp.lt.f32 	%p74, %f105, 0f7F7FFFFF;
	and.pred  	%p75, %p73, %p74;
	add.f32 	%f107, %f104, %f105;
	setp.lt.f32 	%p76, %f107, %f144;
	and.pred  	%p77, %p75, %p76;
	selp.f32 	%f109, %f107, %f144, %p77;
	selp.b32 	%r72, %r89, %r97, %p77;
	add.s32 	%r73, %r89, 1;
	mul.wide.s32 	%rd41, %r30, 4;
	add.s64 	%rd42, %rd38, %rd41;
	ld.global.nc.f32 	%f111, [%rd42];
	add.s64 	%rd43, %rd40, %rd41;
	ld.global.nc.f32 	%f112, [%rd43];
	setp.lt.f32 	%p78, %f111, 0f7F7FFFFF;
	setp.lt.f32 	%p79, %f112, 0f7F7FFFFF;
	and.pred  	%p80, %p78, %p79;
	add.f32 	%f114, %f111, %f112;
	setp.lt.f32 	%p81, %f114, %f109;
	and.pred  	%p82, %p80, %p81;
	selp.f32 	%f144, %f114, %f109, %p82;
	selp.b32 	%r97, %r73, %r72, %p82;
	add.s32 	%r89, %r89, 2;
$L__BB2_12:
	and.b32  	%r74, %r31, 1;
	setp.eq.b32 	%p83, %r74, 1;
	not.pred 	%p84, %p83;
	@%p84 bra 	$L__BB2_14;
	mul.lo.s32 	%r75, %r89, %r30;
	add.s32 	%r76, %r75, %r1;
	mul.wide.s32 	%rd44, %r76, 4;
	add.s64 	%rd45, %rd1, %rd44;
	ld.global.nc.f32 	%f116, [%rd45];
	add.s32 	%r77, %r75, %r2;
	mul.wide.s32 	%rd46, %r77, 4;
	add.s64 	%rd47, %rd1, %rd46;
	ld.global.nc.f32 	%f117, [%rd47];
	setp.lt.f32 	%p85, %f116, 0f7F7FFFFF;
	setp.lt.f32 	%p86, %f117, 0f7F7FFFFF;
	and.pred  	%p87, %p85, %p86;
	add.f32 	%f119, %f116, %f117;
	setp.lt.f32 	%p88, %f119, %f144;
	and.pred  	%p89, %p87, %p88;
	selp.f32 	%f144, %f119, %f144, %p89;
	selp.b32 	%r97, %r89, %r97, %p89;
$L__BB2_14:
	setp.gt.s32 	%p91, %r97, -1;
$L__BB2_15:
	not.pred 	%p90, %p91;
	@%p90 bra 	$L__BB2_17;
	neg.f32 	%f123, %f144;
	cvt.rn.f32.u32 	%f124, %r30;
	div.rn.f32 	%f125, %f123, %f124;
	fma.rn.f32 	%f126, %f125, 0f3BBB989D, 0f3F000000;
	cvt.sat.f32.f32 	%f127, %f126;
	mov.f32 	%f128, 0f4B400001;
	mov.f32 	%f129, 0f437C0000;
	fma.rm.f32 	%f130, %f127, %f129, %f128;
	add.f32 	%f131, %f130, 0fCB40007F;
	neg.f32 	%f132, %f131;
	fma.rn.f32 	%f133, %f125, 0f3FB8AA3B, %f132;
	fma.rn.f32 	%f134, %f125, 0f32A57060, %f133;
	mov.b32 	%r78, %f130;
	shl.b32 	%r79, %r78, 23;
	mov.b32 	%f135, %r79;
	ex2.approx.ftz.f32 	%f136, %f134;
	mul.f32 	%f147, %f136, %f135;
	bra.uni 	$L__BB2_18;
$L__BB2_17:
	cvt.rn.f32.u32 	%f122, %r30;
	add.f32 	%f144, %f122, %f122;
	mov.f32 	%f147, 0f00000000;
$L__BB2_18:
	mad.lo.s32 	%r80, %r30, %r1, %r2;
	mul.wide.s32 	%rd48, %r80, 4;
	add.s64 	%rd49, %rd3, %rd48;
	st.global.f32 	[%rd49], %f144;
	add.s64 	%rd50, %rd2, %rd48;
	st.global.f32 	[%rd50], %f147;
$L__BB2_19:
	ret;
$L__BB2_20:
	mad.lo.s32 	%r81, %r30, %r1, %r1;
	mul.wide.u32 	%rd51, %r81, 4;
	add.s64 	%rd52, %rd3, %rd51;
	mov.b32 	%r82, 0;
	st.global.u32 	[%rd52], %r82;
	add.s64 	%rd53, %rd2, %rd51;
	mov.b32 	%r83, 1065353216;
	st.global.u32 	[%rd53], %r83;
	bra.uni 	$L__BB2_19;

}
	// .globl	_Z23k_shortest_paths_kerneliiiPKfPKiPiS3_PfS4_S2_S2_S0_S0_ii
.visible .entry _Z23k_shortest_paths_kerneliiiPKfPKiPiS3_PfS4_S2_S2_S0_S0_ii(
	.param .u32 _Z23k_shortest_paths_kerneliiiPKfPKiPiS3_PfS4_S2_S2_S0_S0_ii_param_0,
	.param .u32 _Z23k_shortest_paths_kerneliiiPKfPKiPiS3_PfS4_S2_S2_S0_S0_ii_param_1,
	.param .u32 _Z23k_shortest_paths_kerneliiiPKfPKiPiS3_PfS4_S2_S2_S0_S0_ii_param_2,
	.param .u64 .ptr .align 1 _Z23k_shortest_paths_kerneliiiPKfPKiPiS3_PfS4_S2_S2_S0_S0_ii_param_3,
	.param .u64 .ptr .align 1 _Z23k_shortest_paths_kerneliiiPKfPKiPiS3_PfS4_S2_S2_S0_S0_ii_param_4,
	.param .u64 .ptr .align 1 _Z23k_shortest_paths_kerneliiiPKfPKiPiS3_PfS4_S2_S2_S0_S0_ii_param_5,
	.param .u64 .ptr .align 1 _Z23k_shortest_paths_kerneliiiPKfPKiPiS3_PfS4_S2_S2_S0_S0_ii_param_6,
	.param .u64 .ptr .align 1 _Z23k_shortest_paths_kerneliiiPKfPKiPiS3_PfS4_S2_S2_S0_S0_ii_param_7,
	.param .u64 .ptr .align 1 _Z23k_shortest_paths_kerneliiiPKfPKiPiS3_PfS4_S2_S2_S0_S0_ii_param_8,
	.param .u64 .ptr .align 1 _Z23k_shortest_paths_kerneliiiPKfPKiPiS3_PfS4_S2_S2_S0_S0_ii_param_9,
	.param .u64 .ptr .align 1 _Z23k_shortest_paths_kerneliiiPKfPKiPiS3_PfS4_S2_S2_S0_S0_ii_param_10,
	.param .u64 .ptr .align 1 _Z23k_shortest_paths_kerneliiiPKfPKiPiS3_PfS4_S2_S2_S0_S0_ii_param_11,
	.param .u64 .ptr .align 1 _Z23k_shortest_paths_kerneliiiPKfPKiPiS3_PfS4_S2_S2_S0_S0_ii_param_12,
	.param .u32 _Z23k_shortest_paths_kerneliiiPKfPKiPiS3_PfS4_S2_S2_S0_S0_ii_param_13,
	.param .u32 _Z23k_shortest_paths_kerneliiiPKfPKiPiS3_PfS4_S2_S2_S0_S0_ii_param_14
)
{
	.reg .pred 	%p<29>;
	.reg .b32 	%r<139>;
	.reg .b32 	%f<21>;
	.reg .b64 	%rd<57>;
	// demoted variable
	.shared .align 4 .b8 _ZZ23k_shortest_paths_kerneliiiPKfPKiPiS3_PfS4_S2_S2_S0_S0_iiE11shared_path[1024];
	ld.param.u32 	%r47, [_Z23k_shortest_paths_kerneliiiPKfPKiPiS3_PfS4_S2_S2_S0_S0_ii_param_0];
	ld.param.u32 	%r125, [_Z23k_shortest_paths_kerneliiiPKfPKiPiS3_PfS4_S2_S2_S0_S0_ii_param_1];
	ld.param.u32 	%r51, [_Z23k_shortest_paths_kerneliiiPKfPKiPiS3_PfS4_S2_S2_S0_S0_ii_param_2];
	ld.param.u64 	%rd18, [_Z23k_shortest_paths_kerneliiiPKfPKiPiS3_PfS4_S2_S2_S0_S0_ii_param_5];
	ld.param.u64 	%rd19, [_Z23k_shortest_paths_kerneliiiPKfPKiPiS3_PfS4_S2_S2_S0_S0_ii_param_6];
	ld.param.u64 	%rd20, [_Z23k_shortest_paths_kerneliiiPKfPKiPiS3_PfS4_S2_S2_S0_S0_ii_param_7];
	ld.param.u64 	%rd21, [_Z23k_shortest_paths_kerneliiiPKfPKiPiS3_PfS4_S2_S2_S0_S0_ii_param_8];
	ld.param.u32 	%r50, [_Z23k_shortest_paths_kerneliiiPKfPKiPiS3_PfS4_S2_S2_S0_S0_ii_param_14];
	cvta.to.global.u64 	%rd1, %rd18;
	cvta.to.global.u64 	%rd2, %rd21;
	cvta.to.global.u64 	%rd3, %rd20;
	cvta.to.global.u64 	%rd4, %rd19;
	mov.u32 	%r1, %ctaid.x;
	setp.ge.s32 	%p1, %r1, %r51;
	@%p1 bra 	$L__BB3_33;
	mov.u32 	%r52, %tid.x;
	bar.sync 	0;
	or.b32  	%r53, %r1, %r52;
	setp.ne.s32 	%p2, %r53, 0;
	@%p2 bra 	$L__BB3_31;
	setp.eq.s32 	%p3, %r125, %r47;
	setp.lt.s32 	%p4, %r50, 1;
	mov.b32 	%r126, 0;
	mov.f32 	%f19, 0f00000000;
	or.pred  	%p5, %p3, %p4;
	mov.f32 	%f20, %f19;
	@%p5 bra 	$L__BB3_10;
	ld.param.u64 	%rd55, [_Z23k_shortest_paths_kerneliiiPKfPKiPiS3_PfS4_S2_S2_S0_S0_ii_param_12];
	ld.param.u64 	%rd54, [_Z23k_shortest_paths_kerneliiiPKfPKiPiS3_PfS4_S2_S2_S0_S0_ii_param_11];
	ld.param.u64 	%rd53, [_Z23k_shortest_paths_kerneliiiPKfPKiPiS3_PfS4_S2_S2_S0_S0_ii_param_10];
	ld.param.u64 	%rd52, [_Z23k_shortest_paths_kerneliiiPKfPKiPiS3_PfS4_S2_S2_S0_S0_ii_param_9];
	ld.param.u64 	%rd51, [_Z23k_shortest_paths_kerneliiiPKfPKiPiS3_PfS4_S2_S2_S0_S0_ii_param_4];
	cvta.to.global.u64 	%rd5, %rd51;
	cvta.to.global.u64 	%rd6, %rd52;
	cvta.to.global.u64 	%rd7, %rd53;
	cvta.to.global.u64 	%rd8, %rd54;
	cvta.to.global.u64 	%rd9, %rd55;
	mov.b32 	%r126, 0;
	mov.f32 	%f20, 0f00000000;
	mov.u32 	%r57, _ZZ23k_shortest_paths_kerneliiiPKfPKiPiS3_PfS4_S2_S2_S0_S0_iiE11shared_path;
	mov.f32 	%f19, %f20;
	mov.u32 	%r123, %r125;
$L__BB3_4:
	mov.u32 	%r125, %r123;
	mov.u32 	%r2, %r126;
	ld.param.u32 	%r121, [_Z23k_shortest_paths_kerneliiiPKfPKiPiS3_PfS4_S2_S2_S0_S0_ii_param_13];
	add.s32 	%r126, %r2, 1;
	shl.b32 	%r56, %r2, 2;
	add.s32 	%r58, %r57, %r56;
	st.shared.u32 	[%r58], %r125;
	mul.wide.s32 	%rd22, %r125, 4;
	add.s64 	%rd23, %rd5, %rd22;
	ld.global.nc.u32 	%r123, [%rd23];
	setp.lt.s32 	%p6, %r123, 0;
	setp.ge.s32 	%p7, %r123, %r121;
	or.pred  	%p8, %p6, %p7;
	@%p8 bra 	$L__BB3_10;
	mul.wide.u32 	%rd24, %r123, 4;
	add.s64 	%rd25, %rd6, %rd24;
	ld.global.nc.u32 	%r124, [%rd25];
	ld.global.nc.u32 	%r7, [%rd25+4];
	setp.ge.s32 	%p9, %r124, %r7;
	@%p9 bra 	$L__BB3_9;
	bra.uni 	$L__BB3_7;
$L__BB3_6:
	add.s32 	%r124, %r124, 1;
	setp.eq.s32 	%p11, %r124, %r7;
	@%p11 bra 	$L__BB3_9;
$L__BB3_7:
	mul.wide.s32 	%rd26, %r124, 4;
	add.s64 	%rd27, %rd7, %rd26;
	ld.global.nc.u32 	%r59, [%rd27];
	setp.ne.s32 	%p10, %r59, %r125;
	@%p10 bra 	$L__BB3_6;
	mul.wide.s32 	%rd28, %r124, 4;
	add.s64 	%rd29, %rd8, %rd28;
	ld.global.nc.f32 	%f11, [%rd29];
	add.f32 	%f19, %f19, %f11;
	add.s64 	%rd30, %rd9, %rd28;
	ld.global.nc.f32 	%f12, [%rd30];
	add.f32 	%f20, %f20, %f12;
$L__BB3_9:
	setp.ne.s32 	%p12, %r123, %r47;
	setp.lt.s32 	%p13, %r126, %r50;
	and.pred  	%p14, %p12, %p13;
	mov.u32 	%r125, %r123;
	@%p14 bra 	$L__BB3_4;
$L__BB3_10:
	setp.ne.s32 	%p15, %r125, %r47;
	@%p15 bra 	$L__BB3_30;
	add.s32 	%r12, %r126, 1;
	shl.b32 	%r62, %r126, 2;
	mov.u32 	%r63, _ZZ23k_shortest_paths_kerneliiiPKfPKiPiS3_PfS4_S2_S2_S0_S0_iiE11shared_path;
	add.s32 	%r64, %r63, %r62;
	st.shared.u32 	[%r64], %r47;
	setp.lt.s32 	%p16, %r126, 1;
	@%p16 bra 	$L__BB3_18;
	shr.u32 	%r66, %r12, 31;
	add.s32 	%r67, %r12, %r66;
	shr.s32 	%r68, %r67, 1;
	max.s32 	%r13, %r68, 1;
	and.b32  	%r14, %r13, 3;
	setp.lt.s32 	%p17, %r12, 8;
	mov.b32 	%r127, 0;
	@%p17 bra 	$L__BB3_15;
	and.b32  	%r127, %r13, 1073741820;
	neg.s32 	%r133, %r127;
	add.s32 	%r72, %r62, %r63;
	add.s32 	%r131, %r72, -4;
	add.s32 	%r132, %r63, 8;
$L__BB3_14:
	ld.shared.u32 	%r73, [%r132+-8];
	ld.shared.u32 	%r74, [%r131+4];
	st.shared.u32 	[%r132+-8], %r74;
	st.shared.u32 	[%r131+4], %r73;
	ld.shared.u32 	%r75, [%r132+-4];
	ld.shared.u32 	%r76, [%r131];
	st.shared.u32 	[%r132+-4], %r76;
	st.shared.u32 	[%r131], %r75;
	ld.shared.u32 	%r77, [%r132];
	ld.shared.u32 	%r78, [%r131+-4];
	st.shared.u32 	[%r132], %r78;
	st.shared.u32 	[%r131+-4], %r77;
	ld.shared.u32 	%r79, [%r132+4];
	ld.shared.u32 	%r80, [%r131+-8];
	st.shared.u32 	[%r132+4], %r80;
	st.shared.u32 	[%r131+-8], %r79;
	add.s32 	%r133, %r133, 4;
	add.s32 	%r132, %r132, 16;
	add.s32 	%r131, %r131, -16;
	setp.eq.s32 	%p18, %r133, 0;
	@%p18 bra 	$L__BB3_15;
	bra.uni 	$L__BB3_14;
$L__BB3_15:
	setp.eq.s32 	%p19, %r14, 0;
	@%p19 bra 	$L__BB3_18;
	shl.b32 	%r82, %r127, 2;
	sub.s32 	%r83, %r62, %r82;
	add.s32 	%r130, %r63, %r83;
	add.s32 	%r129, %r63, %r82;
	neg.s32 	%r128, %r14;
$L__BB3_17:
	.pragma "nounroll";
	ld.shared.u32 	%r85, [%r129];
	ld.shared.u32 	%r86, [%r130];
	st.shared.u32 	[%r129], %r86;
	st.shared.u32 	[%r130], %r85;
	add.s32 	%r130, %r130, -4;
	add.s32 	%r129, %r129, 4;
	add.s32 	%r128, %r128, 1;
	setp.ne.s32 	%p20, %r128, 0;
	@%p20 bra 	$L__BB3_17;
$L__BB3_18:
	mul.lo.s32 	%r28, %r50, %r1;
	and.b32  	%r29, %r12, 7;
	setp.lt.u32 	%p21, %r126, 7;
	mov.b32 	%r136, 0;
	@%p21 bra 	$L__BB3_21;
	and.b32  	%r136, %r12, -8;
	neg.s32 	%r135, %r136;
	mul.wide.u32 	%rd35, %r28, 4;
	add.s64 	%rd36, %rd35, %rd1;
	add.s64 	%rd56, %rd36, 16;
	add.s32 	%r134, %r63, 16;
$L__BB3_20:
	.pragma "nounroll";
	ld.shared.u32 	%r90, [%r134+-16];
	st.global.u32 	[%rd56+-16], %r90;
	ld.shared.u32 	%r91, [%r134+-12];
	st.global.u32 	[%rd56+-12], %r91;
	ld.shared.u32 	%r92, [%r134+-8];
	st.global.u32 	[%rd56+-8], %r92;
	ld.shared.u32 	%r93, [%r134+-4];
	st.global.u32 	[%rd56+-4], %r93;
	ld.shared.u32 	%r94, [%r134];
	st.global.u32 	[%rd56], %r94;
	ld.shared.u32 	%r95, [%r134+4];
	st.global.u32 	[%rd56+4], %r95;
	ld.shared.u32 	%r96, [%r134+8];
	st.global.u32 	[%rd56+8], %r96;
	ld.shared.u32 	%r97, [%r134+12];
	st.global.u32 	[%rd56+12], %r97;
	add.s32 	%r135, %r135, 8;
	add.s32 	%r134, %r134, 32;
	add.s64 	%rd56, %rd56, 32;
	setp.ne.s32 	%p22, %r135, 0;
	@%p22 bra 	$L__BB3_20;
$L__BB3_21:
	setp.eq.s32 	%p23, %r29, 0;
	@%p23 bra 	$L__BB3_29;
	setp.lt.u32 	%p24, %r29, 4;
	@%p24 bra 	$L__BB3_24;
	shl.b32 	%r98, %r136, 2;
	add.s32 	%r100, %r63, %r98;
	ld.shared.u32 	%r101, [%r100];
	add.s32 	%r102, %r136, %r28;
	mul.wide.u32 	%rd37, %r102, 4;
	add.s64 	%rd38, %rd1, %rd37;
	st.global.u32 	[%rd38], %r101;
	ld.shared.u32 	%r103, [%r100+4];
	st.global.u32 	[%rd38+4], %r103;
	ld.shared.u32 	%r104, [%r100+8];
	st.global.u32 	[%rd38+8], %r104;
	ld.shared.u32 	%r105, [%r100+12];
	st.global.u32 	[%rd38+12], %r105;
	add.s32 	%r136, %r136, 4;
$L__BB3_24:
	and.b32  	%r106, %r12, 3;
	setp.eq.s32 	%p25, %r106, 0;
	@%p25 bra 	$L__BB3_29;
	setp.eq.s32 	%p26, %r106, 1;
	@%p26 bra 	$L__BB3_27;
	shl.b32 	%r107, %r136, 2;
	add.s32 	%r109, %r63, %r107;
	ld.shared.u32 	%r110, [%r109];
	add.s32 	%r111, %r136, %r28;
	mul.wide.u32 	%rd39, %r111, 4;
	add.s64 	%rd40, %rd1, %rd39;
	st.global.u32 	[%rd40], %r110;
	ld.shared.u32 	%r112, [%r109+4];
	st.global.u32 	[%rd40+4], %r112;
	add.s32 	%r136, %r136, 2;
$L__BB3_27:
	and.b32  	%r113, %r126, 1;
	setp.eq.b32 	%p27, %r113, 1;
	@%p27 bra 	$L__BB3_29;
	shl.b32 	%r114, %r136, 2;
	add.s32 	%r116, %r63, %r114;
	ld.shared.u32 	%r117, [%r116];
	add.s32 	%r118, %r136, %r28;
	mul.wide.u32 	%rd41, %r118, 4;
	add.s64 	%rd42, %rd1, %rd41;
	st.global.u32 	[%rd42], %r117;
$L__BB3_29:
	mul.wide.u32 	%rd43, %r1, 4;
	add.s64 	%rd44, %rd4, %rd43;
	st.global.u32 	[%rd44], %r12;
	add.s64 	%rd45, %rd3, %rd43;
	st.global.f32 	[%rd45], %f19;
	cvt.rn.f32.s32 	%f13, %r12;
	div.rn.f32 	%f14, %f20, %f13;
	add.s64 	%rd46, %rd2, %rd43;
	st.global.f32 	[%rd46], %f14;
	bra.uni 	$L__BB3_31;
$L__BB3_30:
	mul.wide.u32 	%rd31, %r1, 4;
	add.s64 	%rd32, %rd4, %rd31;
	mov.b32 	%r60, 0;
	st.global.u32 	[%rd32], %r60;
	add.s64 	%rd33, %rd3, %rd31;
	mov.b32 	%r61, 2139095039;
	st.global.u32 	[%rd33], %r61;
	add.s64 	%rd34, %rd2, %rd31;
	st.global.u32 	[%rd34], %r60;
$L__BB3_31:
	setp.eq.s32 	%p28, %r1, 0;
	@%p28 bra 	$L__BB3_33;
	mul.wide.u32 	%rd47, %r1, 4;
	add.s64 	%rd48, %rd4, %rd47;
	mov.b32 	%r119, 0;
	st.global.u32 	[%rd48], %r119;
	add.s64 	%rd49, %rd3, %rd47;
	mov.b32 	%r120, 2139095039;
	st.global.u32 	[%rd49], %r120;
	add.s64 	%rd50, %rd2, %rd47;
	st.global.u32 	[%rd50], %r119;
$L__BB3_33:
	ret;

}
	// .globl	_Z27filter_content_paths_kernelPKiS0_PKfS2_PiPfiifiS3_
.visible .entry _Z27filter_content_paths_kernelPKiS0_PKfS2_PiPfiifiS3_(
	.param .u64 .ptr .align 1 _Z27filter_content_paths_kernelPKiS0_PKfS2_PiPfiifiS3__param_0,
	.param .u64 .ptr .align 1 _Z27filter_content_paths_kernelPKiS0_PKfS2_PiPfiifiS3__param_1,
	.param .u64 .ptr .align 1 _Z27filter_content_paths_kernelPKiS0_PKfS2_PiPfiifiS3__param_2,
	.param .u64 .ptr .align 1 _Z27filter_content_paths_kernelPKiS0_PKfS2_PiPfiifiS3__param_3,
	.param .u64 .ptr .align 1 _Z27filter_content_paths_kernelPKiS0_PKfS2_PiPfiifiS3__param_4,
	.param .u64 .ptr .align 1 _Z27filter_content_paths_kernelPKiS0_PKfS2_PiPfiifiS3__param_5,
	.param .u32 _Z27filter_content_paths_kernelPKiS0_PKfS2_PiPfiifiS3__param_6,
	.param .u32 _Z27filter_content_paths_kernelPKiS0_PKfS2_PiPfiifiS3__param_7,
	.param .f32 _Z27filter_content_paths_kernelPKiS0_PKfS2_PiPfiifiS3__param_8,
	.param .u32 _Z27filter_content_paths_kernelPKiS0_PKfS2_PiPfiifiS3__param_9,
	.param .u64 .ptr .align 1 _Z27filter_content_paths_kernelPKiS0_PKfS2_PiPfiifiS3__param_10
)
{
	.reg .pred 	%p<13>;
	.reg .b32 	%r<46>;
	.reg .b32 	%f<8>;
	.reg .b64 	%rd<31>;

	ld.param.u64 	%rd10, [_Z27filter_content_paths_kernelPKiS0_PKfS2_PiPfiifiS3__param_0];
	ld.param.u64 	%rd5, [_Z27filter_content_paths_kernelPKiS0_PKfS2_PiPfiifiS3__param_1];
	ld.param.u64 	%rd6, [_Z27filter_content_paths_kernelPKiS0_PKfS2_PiPfiifiS3__param_2];
	ld.param.u64 	%rd7, [_Z27filter_content_paths_kernelPKiS0_PKfS2_PiPfiifiS3__param_3];
	ld.param.u64 	%rd11, [_Z27filter_content_paths_kernelPKiS0_PKfS2_PiPfiifiS3__param_4];
	ld.param.u64 	%rd8, [_Z27filter_content_paths_kernelPKiS0_PKfS2_PiPfiifiS3__param_5];
	ld.param.u32 	%r28, [_Z27filter_content_paths_kernelPKiS0_PKfS2_PiPfiifiS3__param_6];
	ld.param.u32 	%r26, [_Z27filter_content_paths_kernelPKiS0_PKfS2_PiPfiifiS3__param_7];
	ld.param.f32 	%f4, [_Z27filter_content_paths_kernelPKiS0_PKfS2_PiPfiifiS3__param_8];
	ld.param.u32 	%r27, [_Z27filter_content_paths_kernelPKiS0_PKfS2_PiPfiifiS3__param_9];
	ld.param.u64 	%rd9, [_Z27filter_content_paths_kernelPKiS0_PKfS2_PiPfiifiS3__param_10];
	cvta.to.global.u64 	%rd1, %rd11;
	cvta.to.global.u64 	%rd2, %rd10;
	mov.u32 	%r29, %ctaid.x;
	mov.u32 	%r30, %ntid.x;
	mov.u32 	%r31, %tid.x;
	mad.lo.s32 	%r1, %r29, %r30, %r31;
	setp.ge.s32 	%p1, %r1, %r28;
	@%p1 bra 	$L__BB4_11;
	cvta.to.global.u64 	%rd12, %rd7;
	cvta.to.global.u64 	%rd13, %rd5;
	cvta.to.global.u64 	%rd14, %rd6;
	mul.wide.s32 	%rd15, %r1, 4;
	add.s64 	%rd16, %rd12, %rd15;
	ld.global.nc.f32 	%f1, [%rd16];
	add.s64 	%rd17, %rd13, %rd15;
	ld.global.nc.u32 	%r32, [%rd17];
	add.s64 	%rd18, %rd14, %rd15;
	ld.global.nc.f32 	%f5, [%rd18];
	setp.ltu.f32 	%p2, %f1, %f4;
	setp.lt.s32 	%p3, %r32, 1;
	or.pred  	%p4, %p2, %p3;
	setp.geu.f32 	%p5, %f5, 0f7F7FFFFF;
	or.pred  	%p6, %p4, %p5;
	@%p6 bra 	$L__BB4_11;
	add.f32 	%f6, %f5, 0f3F800000;
	rcp.rn.f32 	%f7, %f6;
	mul.f32 	%f3, %f1, %f7;
	cvta.to.global.u64 	%rd19, %rd9;
	atom.global.add.u32 	%r3, [%rd19], 1;
	setp.ge.s32 	%p7, %r3, %r27;
	@%p7 bra 	$L__BB4_11;
	setp.lt.s32 	%p8, %r26, 1;
	@%p8 bra 	$L__BB4_10;
	mul.lo.s32 	%r4, %r26, %r1;
	mul.lo.s32 	%r5, %r3, %r26;
	min.u32 	%r6, %r32, %r26;
	and.b32  	%r7, %r6, 3;
	setp.lt.u32 	%p9, %r6, 4;
	mov.b32 	%r42, 0;
	@%p9 bra 	$L__BB4_7;
	and.b32  	%r42, %r6, 2147483644;
	neg.s32 	%r41, %r42;
	add.s64 	%rd3, %rd2, 8;
	add.s64 	%rd4, %rd1, 8;
	mov.u32 	%r39, %r5;
	mov.u32 	%r40, %r4;
$L__BB4_6:
	mul.wide.s32 	%rd20, %r40, 4;
	add.s64 	%rd21, %rd3, %rd20;
	mul.wide.s32 	%rd22, %r39, 4;
	add.s64 	%rd23, %rd4, %rd22;
	ld.global.nc.u32 	%r34, [%rd21+-8];
	st.global.u32 	[%rd23+-8], %r34;
	ld.global.nc.u32 	%r35, [%rd21+-4];
	st.global.u32 	[%rd23+-4], %r35;
	ld.global.nc.u32 	%r36, [%rd21];
	st.global.u32 	[%rd23], %r36;
	ld.global.nc.u32 	%r37, [%rd21+4];
	st.global.u32 	[%rd23+4], %r37;
	add.s32 	%r41, %r41, 4;
	add.s32 	%r40, %r40, 4;
	add.s32 	%r39, %r39, 4;
	setp.ne.s32 	%p10, %r41, 0;
	@%p10 bra 	$L__BB4_6;
$L__BB4_7:
	setp.eq.s32 	%p11, %r7, 0;
	@%p11 bra 	$L__BB4_10;
	add.s32 	%r45, %r42, %r5;
	add.s32 	%r44, %r42, %r4;
	neg.s32 	%r43, %r7;
$L__BB4_9:
	.pragma "nounroll";
	mul.wide.s32 	%rd24, %r45, 4;
	add.s64 	%rd25, %rd1, %rd24;
	mul.wide.s32 	%rd26, %r44, 4;
	add.s64 	%rd27, %rd2, %rd26;
	ld.global.nc.u32 	%r38, [%rd27];
	st.global.u32 	[%rd25], %r38;
	add.s32 	%r45, %r45, 1;
	add.s32 	%r44, %r44, 1;
	add.s32 	%r43, %r43, 1;
	setp.ne.s32 	%p12, %r43, 0;
	@%p12 bra 	$L__BB4_9;
$L__BB4_10:
	cvta.to.global.u64 	%rd28, %rd8;
	mul.wide.s32 	%rd29, %r3, 4;
	add.s64 	%rd30, %rd28, %rd29;
	st.global.f32 	[%rd30], %f3;
$L__BB4_11:
	ret;

}
	// .globl	_Z31multi_hop_recommendation_kernelPKiiPiPfPKfS4_S4_S4_iiif
.visible .entry _Z31multi_hop_recommendation_kernelPKiiPiPfPKfS4_S4_S4_iiif(
	.param .u64 .ptr .align 1 _Z31multi_hop_recommendation_kernelPKiiPiPfPKfS4_S4_S4_iiif_param_0,
	.param .u32 _Z31multi_hop_recommendation_kernelPKiiPiPfPKfS4_S4_S4_iiif_param_1,
	.param .u64 .ptr .align 1 _Z31multi_hop_recommendation_kernelPKiiPiPfPKfS4_S4_S4_iiif_param_2,
	.param .u64 .ptr .align 1 _Z31multi_hop_recommendation_kernelPKiiPiPfPKfS4_S4_S4_iiif_param_3,
	.param .u64 .ptr .align 1 _Z31multi_hop_recommendation_kernelPKiiPiPfPKfS4_S4_S4_iiif_param_4,
	.param .u64 .ptr .align 1 _Z31multi_hop_recommendation_kernelPKiiPiPfPKfS4_S4_S4_iiif_param_5,
	.param .u64 .ptr .align 1 _Z31multi_hop_recommendation_kernelPKiiPiPfPKfS4_S4_S4_iiif_param_6,
	.param .u64 .ptr .align 1 _Z31multi_hop_recommendation_kernelPKiiPiPfPKfS4_S4_S4_iiif_param_7,
	.param .u32 _Z31multi_hop_recommendation_kernelPKiiPiPfPKfS4_S4_S4_iiif_param_8,
	.param .u32 _Z31multi_hop_recommendation_kernelPKiiPiPfPKfS4_S4_S4_iiif_param_9,
	.param .u32 _Z31multi_hop_recommendation_kernelPKiiPiPfPKfS4_S4_S4_iiif_param_10,
	.param .f32 _Z31multi_hop_recommendation_kernelPKiiPiPfPKfS4_S4_S4_iiif_param_11
)
{
	.reg .pred 	%p<54>;
	.reg .b32 	%r<146>;
	.reg .b32 	%f<98>;
	.reg .b64 	%rd<25>;

	ld.param.u64 	%rd7, [_Z31multi_hop_recommendation_kernelPKiiPiPfPKfS4_S4_S4_iiif_param_0];
	ld.param.u32 	%r45, [_Z31multi_hop_recommendation_kernelPKiiPiPfPKfS4_S4_S4_iiif_param_1];
	ld.param.u64 	%rd8, [_Z31multi_hop_recommendation_kernelPKiiPiPfPKfS4_S4_S4_iiif_param_2];
	ld.param.u64 	%rd9, [_Z31multi_hop_recommendation_kernelPKiiPiPfPKfS4_S4_S4_iiif_param_3];
	ld.param.u64 	%rd10, [_Z31multi_hop_recommendation_kernelPKiiPiPfPKfS4_S4_S4_iiif_param_4];
	ld.param.u64 	%rd11, [_Z31multi_hop_recommendation_kernelPKiiPiPfPKfS4_S4_S4_iiif_param_5];
	ld.param.u64 	%rd12, [_Z31multi_hop_recommendation_kernelPKiiPiPfPKfS4_S4_S4_iiif_param_6];
	ld.param.u32 	%r42, [_Z31multi_hop_recommendation_kernelPKiiPiPfPKfS4_S4_S4_iiif_param_8];
	ld.param.u32 	%r43, [_Z31multi_hop_recommendation_kernelPKiiPiPfPKfS4_S4_S4_iiif_param_9];
	ld.param.u32 	%r44, [_Z31multi_hop_recommendation_kernelPKiiPiPfPKfS4_S4_S4_iiif_param_10];
	ld.param.f32 	%f18, [_Z31multi_hop_recommendation_kernelPKiiPiPfPKfS4_S4_S4_iiif_param_11];
	mov.u32 	%r1, %ctaid.x;
	setp.ge.s32 	%p1, %r1, %r45;
	@%p1 bra 	$L__BB5_29;
	cvta.to.global.u64 	%rd13, %rd7;
	mul.wide.u32 	%rd14, %r1, 4;
	add.s64 	%rd15, %rd13, %rd14;
	ld.global.nc.u32 	%r2, [%rd15];
	mov.u32 	%r3, %tid.x;
	setp.ge.s32 	%p2, %r3, %r42;
	@%p2 bra 	$L__BB5_9;
	mul.lo.s32 	%r4, %r2, %r42;
	cvt.rn.f32.s32 	%f19, %r44;
	mul.f32 	%f1, %f19, 0f41200000;
	mov.f32 	%f20, 0f3F800000;
	sub.f32 	%f2, %f20, %f18;
	shl.b32 	%r46, %r2, 2;
	mov.u32 	%r47, shared_scores;
	add.s32 	%r5, %r47, %r46;
	mov.u32 	%r6, %ntid.x;
	cvta.to.global.u64 	%rd1, %rd10;
	cvta.to.global.u64 	%rd2, %rd12;
	cvta.to.global.u64 	%rd3, %rd11;
	mov.u32 	%r131, %r3;
$L__BB5_3:
	setp.ne.s32 	%p3, %r131, %r2;
	@%p3 bra 	$L__BB5_5;
	mov.b32 	%r56, -1082130432;
	st.shared.u32 	[%r5], %r56;
	bra.uni 	$L__BB5_8;
$L__BB5_5:
	add.s32 	%r48, %r131, %r4;
	cvt.s64.s32 	%rd4, %r48;
	mul.wide.s32 	%rd16, %r48, 4;
	add.s64 	%rd17, %rd1, %rd16;
	ld.global.nc.f32 	%f3, [%rd17];
	setp.ltu.f32 	%p4, %f3, 0f7F7FFFFF;
	setp.leu.f32 	%p5, %f3, %f1;
	and.pred  	%p6, %p4, %p5;
	@%p6 bra 	$L__BB5_7;
	shl.b32 	%r52, %r131, 2;
	add.s32 	%r54, %r47, %r52;
	mov.b32 	%r55, -1082130432;
	st.shared.u32 	[%r54], %r55;
	bra.uni 	$L__BB5_8;
$L__BB5_7:
	mul.wide.s32 	%rd18, %r131, 4;
	add.s64 	%rd19, %rd2, %rd18;
	ld.global.nc.f32 	%f21, [%rd19];
	shl.b64 	%rd20, %rd4, 2;
	add.s64 	%rd21, %rd3, %rd20;
	ld.global.nc.f32 	%f22, [%rd21];
	add.f32 	%f23, %f3, 0f3F800000;
	rcp.rn.f32 	%f24, %f23;
	mov.f32 	%f25, 0f3F800000;
	sub.f32 	%f26, %f25, %f22;
	fma.rn.f32 	%f27, %f21, %f22, %f24;
	mul.f32 	%f28, %f2, %f27;
	fma.rn.f32 	%f29, %f18, %f26, %f28;
	shl.b32 	%r49, %r131, 2;
	add.s32 	%r51, %r47, %r49;
	st.shared.f32 	[%r51], %f29;
$L__BB5_8:
	add.s32 	%r131, %r131, %r6;
	setp.lt.s32 	%p7, %r131, %r42;
	@%p7 bra 	$L__BB5_3;
$L__BB5_9:
	bar.sync 	0;
	setp.ne.s32 	%p8, %r3, 0;
	setp.lt.s32 	%p9, %r43, 1;
	or.pred  	%p10, %p8, %p9;
	@%p10 bra 	$L__BB5_29;
	setp.lt.s32 	%p11, %r42, 1;
	@%p11 bra 	$L__BB5_29;
	and.b32  	%r9, %r42, 15;
	add.s32 	%r10, %r9, -1;
	and.b32  	%r11, %r42, 7;
	add.s32 	%r12, %r11, -1;
	and.b32  	%r13, %r42, 2147483632;
	and.b32  	%r14, %r42, 3;
	cvta.to.global.u64 	%rd5, %rd8;
	cvta.to.global.u64 	%rd6, %rd9;
	mul.lo.s32 	%r15, %r43, %r1;
	mov.b32 	%r132, 0;
$L__BB5_12:
	setp.lt.u32 	%p12, %r42, 16;
	mov.f32 	%f97, 0fBF800000;
	mov.b32 	%r145, -1;
	mov.b32 	%r140, 0;
	@%p12 bra 	$L__BB5_15;
	mov.u32 	%r64, shared_scores;
	add.s32 	%r133, %r64, 32;
	mov.f32 	%f97, 0fBF800000;
	mov.b32 	%r145, -1;
	mov.b32 	%r134, 0;
$L__BB5_14:
	.pragma "nounroll";
	ld.shared.v4.f32 	{%f33, %f34, %f35, %f36}, [%r133+-32];
	setp.gt.f32 	%p13, %f33, %f97;
	selp.f32 	%f37, %f33, %f97, %p13;
	selp.b32 	%r65, %r134, %r145, %p13;
	setp.gt.f32 	%p14, %f34, %f37;
	selp.f32 	%f38, %f34, %f37, %p14;
	add.s32 	%r66, %r134, 1;
	selp.b32 	%r67, %r66, %r65, %p14;
	setp.gt.f32 	%p15, %f35, %f38;
	selp.f32 	%f39, %f35, %f38, %p15;
	add.s32 	%r68, %r134, 2;
	selp.b32 	%r69, %r68, %r67, %p15;
	setp.gt.f32 	%p16, %f36, %f39;
	selp.f32 	%f40, %f36, %f39, %p16;
	add.s32 	%r70, %r134, 3;
	selp.b32 	%r71, %r70, %r69, %p16;
	ld.shared.v4.f32 	{%f41, %f42, %f43, %f44}, [%r133+-16];
	setp.gt.f32 	%p17, %f41, %f40;
	selp.f32 	%f45, %f41, %f40, %p17;
	add.s32 	%r72, %r134, 4;
	selp.b32 	%r73, %r72, %r71, %p17;
	setp.gt.f32 	%p18, %f42, %f45;
	selp.f32 	%f46, %f42, %f45, %p18;
	add.s32 	%r74, %r134, 5;
	selp.b32 	%r75, %r74, %r73, %p18;
	setp.gt.f32 	%p19, %f43, %f46;
	selp.f32 	%f47, %f43, %f46, %p19;
	add.s32 	%r76, %r134, 6;
	selp.b32 	%r77, %r76, %r75, %p19;
	setp.gt.f32 	%p20, %f44, %f47;
	selp.f32 	%f48, %f44, %f47, %p20;
	add.s32 	%r78, %r134, 7;
	selp.b32 	%r79, %r78, %r77, %p20;
	ld.shared.v4.f32 	{%f49, %f50, %f51, %f52}, [%r133];
	setp.gt.f32 	%p21, %f49, %f48;
	selp.f32 	%f53, %f49, %f48, %p21;
	add.s32 	%r80, %r134, 8;
	selp.b32 	%r81, %r80, %r79, %p21;
	setp.gt.f32 	%p22, %f50, %f53;
	selp.f32 	%f54, %f50, %f53, %p22;
	add.s32 	%r82, %r134, 9;
	selp.b32 	%r83, %r82, %r81, %p22;
	setp.gt.f32 	%p23, %f51, %f54;
	selp.f32 	%f55, %f51, %f54, %p23;
	add.s32 	%r84, %r134, 10;
	selp.b32 	%r85, %r84, %r83, %p23;
	setp.gt.f32 	%p24, %f52, %f55;
	selp.f32 	%f56, %f52, %f55, %p24;
	add.s32 	%r86, %r134, 11;
	selp.b32 	%r87, %r86, %r85, %p24;
	ld.shared.v4.f32 	{%f57, %f58, %f59, %f60}, [%r133+16];
	setp.gt.f32 	%p25, %f57, %f56;
	selp.f32 	%f61, %f57, %f56, %p25;
	add.s32 	%r88, %r134, 12;
	selp.b32 	%r89, %r88, %r87, %p25;
	setp.gt.f32 	%p26, %f58, %f61;
	selp.f32 	%f62, %f58, %f61, %p26;
	add.s32 	%r90, %r134, 13;
	selp.b32 	%r91, %r90, %r89, %p26;
	setp.gt.f32 	%p27, %f59, %f62;
	selp.f32 	%f63, %f59, %f62, %p27;
	add.s32 	%r92, %r134, 14;
	selp.b32 	%r93, %r92, %r91, %p27;
	setp.gt.f32 	%p28, %f60, %f63;
	selp.f32 	%f97, %f60, %f63, %p28;
	add.s32 	%r94, %r134, 15;
	selp.b32 	%r145, %r94, %r93, %p28;
	add.s32 	%r133, %r133, 64;
	add.s32 	%r134, %r134, 16;
	setp.eq.s32 	%p29, %r134, %r13;
	mov.u32 	%r140, %r13;
	@%p29 bra 	$L__BB5_15;
	bra.uni 	$L__BB5_14;
$L__BB5_15:
	setp.eq.s32 	%p30, %r9, 0;
	@%p30 bra 	$L__BB5_26;
	setp.lt.u32 	%p31, %r10, 7;
	@%p31 bra 	$L__BB5_18;
	shl.b32 	%r96, %r140, 2;
	mov.u32 	%r97, shared_scores;
	add.s32 	%r98, %r97, %r96;
	ld.shared.f32 	%f65, [%r98];
	setp.gt.f32 	%p32, %f65, %f97;
	selp.f32 	%f66, %f65, %f97, %p32;
	selp.b32 	%r99, %r140, %r145, %p32;
	add.s32 	%r100, %r140, 1;
	ld.shared.f32 	%f67, [%r98+4];
	setp.gt.f32 	%p33, %f67, %f66;
	selp.f32 	%f68, %f67, %f66, %p33;
	selp.b32 	%r101, %r100, %r99, %p33;
	add.s32 	%r102, %r140, 2;
	ld.shared.f32 	%f69, [%r98+8];
	setp.gt.f32 	%p34, %f69, %f68;
	selp.f32 	%f70, %f69, %f68, %p34;
	selp.b32 	%r103, %r102, %r101, %p34;
	add.s32 	%r104, %r140, 3;
	ld.shared.f32 	%f71, [%r98+12];
	setp.gt.f32 	%p35, %f71, %f70;
	selp.f32 	%f72, %f71, %f70, %p35;
	selp.b32 	%r105, %r104, %r103, %p35;
	add.s32 	%r106, %r140, 4;
	ld.shared.f32 	%f73, [%r98+16];
	setp.gt.f32 	%p36, %f73, %f72;
	selp.f32 	%f74, %f73, %f72, %p36;
	selp.b32 	%r107, %r106, %r105, %p36;
	add.s32 	%r108, %r140, 5;
	ld.shared.f32 	%f75, [%r98+20];
	setp.gt.f32 	%p37, %f75, %f74;
	selp.f32 	%f76, %f75, %f74, %p37;
	selp.b32 	%r109, %r108, %r107, %p37;
	add.s32 	%r110, %r140, 6;
	ld.shared.f32 	%f77, [%r98+24];
	setp.gt.f32 	%p38, %f77, %f76;
	selp.f32 	%f78, %f77, %f76, %p38;
	selp.b32 	%r111, %r110, %r109, %p38;
	add.s32 	%r112, %r140, 7;
	ld.shared.f32 	%f79, [%r98+28];
	setp.gt.f32 	%p39, %f79, %f78;
	selp.f32 	%f97, %f79, %f78, %p39;
	selp.b32 	%r145, %r112, %r111, %p39;
	add.s32 	%r140, %r140, 8;
$L__BB5_18:
	setp.eq.s32 	%p40, %r11, 0;
	@%p40 bra 	$L__BB5_26;
	setp.lt.u32 	%p41, %r12, 3;
	@%p41 bra 	$L__BB5_21;
	shl.b32 	%r114, %r140, 2;
	mov.u32 	%r115, shared_scores;
	add.s32 	%r116, %r115, %r114;
	ld.shared.f32 	%f81, [%r116];
	setp.gt.f32 	%p42, %f81, %f97;
	selp.f32 	%f82, %f81, %f97, %p42;
	selp.b32 	%r117, %r140, %r145, %p42;
	add.s32 	%r118, %r140, 1;
	ld.shared.f32 	%f83, [%r116+4];
	setp.gt.f32 	%p43, %f83, %f82;
	selp.f32 	%f84, %f83, %f82, %p43;
	selp.b32 	%r119, %r118, %r117, %p43;
	add.s32 	%r120, %r140, 2;
	ld.shared.f32 	%f85, [%r116+8];
	setp.gt.f32 	%p44, %f85, %f84;
	selp.f32 	%f86, %f85, %f84, %p44;
	selp.b32 	%r121, %r120, %r119, %p44;
	add.s32 	%r122, %r140, 3;
	ld.shared.f32 	%f87, [%r116+12];
	setp.gt.f32 	%p45, %f87, %f86;
	selp.f32 	%f97, %f87, %f86, %p45;
	selp.b32 	%r145, %r122, %r121, %p45;
	add.s32 	%r140, %r140, 4;
$L__BB5_21:
	setp.eq.s32 	%p46, %r14, 0;
	@%p46 bra 	$L__BB5_26;
	setp.eq.s32 	%p47, %r14, 1;
	shl.b32 	%r123, %r140, 2;
	mov.u32 	%r124, shared_scores;
	add.s32 	%r37, %r124, %r123;
	ld.shared.f32 	%f88, [%r37];
	setp.gt.f32 	%p48, %f88, %f97;
	selp.f32 	%f97, %f88, %f97, %p48;
	selp.b32 	%r145, %r140, %r145, %p48;
	@%p47 bra 	$L__BB5_26;
	setp.eq.s32 	%p49, %r14, 2;
	add.s32 	%r125, %r140, 1;
	ld.shared.f32 	%f89, [%r37+4];
	setp.gt.f32 	%p50, %f89, %f97;
	selp.f32 	%f97, %f89, %f97, %p50;
	selp.b32 	%r145, %r125, %r145, %p50;
	@%p49 bra 	$L__BB5_26;
	ld.shared.f32 	%f16, [%r37+8];
	setp.leu.f32 	%p51, %f16, %f97;
	@%p51 bra 	$L__BB5_26;
	add.s32 	%r145, %r140, 2;
	mov.f32 	%f97, %f16;
$L__BB5_26:
	setp.gt.s32 	%p52, %r145, -1;
	@%p52 bra 	$L__BB5_27;
	bra.uni 	$L__BB5_28;
$L__BB5_27:
	add.s32 	%r126, %r132, %r15;
	mul.wide.u32 	%rd22, %r126, 4;
	add.s64 	%rd23, %rd5, %rd22;
	st.global.u32 	[%rd23], %r145;
	add.s64 	%rd24, %rd6, %rd22;
	st.global.f32 	[%rd24], %f97;
	shl.b32 	%r127, %r145, 2;
	mov.u32 	%r128, shared_scores;
	add.s32 	%r129, %r128, %r127;
	mov.b32 	%r130, -1082130432;
	st.shared.u32 	[%r129], %r130;
$L__BB5_28:
	add.s32 	%r132, %r132, 1;
	setp.eq.s32 	%p53, %r132, %r43;
	@%p53 bra 	$L__BB5_29;
	bra.uni 	$L__BB5_12;
$L__BB5_29:
	ret;

}
	// .globl	_Z31bounded_dijkstra_content_kernelPKiiPfPiS0_S0_PKffS2_S2_i
.visible .entry _Z31bounded_dijkstra_content_kernelPKiiPfPiS0_S0_PKffS2_S2_i(
	.param .u64 .ptr .align 1 _Z31bounded_dijkstra_content_kernelPKiiPfPiS0_S0_PKffS2_S2_i_param_0,
	.param .u32 _Z31bounded_dijkstra_content_kernelPKiiPfPiS0_S0_PKffS2_S2_i_param_1,
	.param .u64 .ptr .align 1 _Z31bounded_dijkstra_content_kernelPKiiPfPiS0_S0_PKffS2_S2_i_param_2,
	.param .u64 .ptr .align 1 _Z31bounded_dijkstra_content_kernelPKiiPfPiS0_S0_PKffS2_S2_i_param_3,
	.param .u64 .ptr .align 1 _Z31bounded_dijkstra_content_kernelPKiiPfPiS0_S0_PKffS2_S2_i_param_4,
	.param .u64 .ptr .align 1 _Z31bounded_dijkstra_content_kernelPKiiPfPiS0_S0_PKffS2_S2_i_param_5,
	.param .u64 .ptr .align 1 _Z31bounded_dijkstra_content_kernelPKiiPfPiS0_S0_PKffS2_S2_i_param_6,
	.param .f32 _Z31bounded_dijkstra_content_kernelPKiiPfPiS0_S0_PKffS2_S2_i_param_7,
	.param .u64 .ptr .align 1 _Z31bounded_dijkstra_content_kernelPKiiPfPiS0_S0_PKffS2_S2_i_param_8,
	.param .u64 .ptr .align 1 _Z31bounded_dijkstra_content_kernelPKiiPfPiS0_S0_PKffS2_S2_i_param_9,
	.param .u32 _Z31bounded_dijkstra_content_kernelPKiiPfPiS0_S0_PKffS2_S2_i_param_10
)
{
	.reg .pred 	%p<15>;
	.reg .b32 	%r<31>;
	.reg .b32 	%f<7>;
	.reg .b64 	%rd<38>;

	ld.param.u64 	%rd10, [_Z31bounded_dijkstra_content_kernelPKiiPfPiS0_S0_PKffS2_S2_i_param_0];
	ld.param.u32 	%r20, [_Z31bounded_dijkstra_content_kernelPKiiPfPiS0_S0_PKffS2_S2_i_param_1];
	ld.param.u64 	%rd14, [_Z31bounded_dijkstra_content_kernelPKiiPfPiS0_S0_PKffS2_S2_i_param_2];
	ld.param.u64 	%rd15, [_Z31bounded_dijkstra_content_kernelPKiiPfPiS0_S0_PKffS2_S2_i_param_3];
	ld.param.u64 	%rd11, [_Z31bounded_dijkstra_content_kernelPKiiPfPiS0_S0_PKffS2_S2_i_param_4];
	ld.param.u64 	%rd12, [_Z31bounded_dijkstra_content_kernelPKiiPfPiS0_S0_PKffS2_S2_i_param_5];
	ld.param.u64 	%rd13, [_Z31bounded_dijkstra_content_kernelPKiiPfPiS0_S0_PKffS2_S2_i_param_6];
	ld.param.f32 	%f4, [_Z31bounded_dijkstra_content_kernelPKiiPfPiS0_S0_PKffS2_S2_i_param_7];
	ld.param.u64 	%rd16, [_Z31bounded_dijkstra_content_kernelPKiiPfPiS0_S0_PKffS2_S2_i_param_8];
	ld.param.u64 	%rd17, [_Z31bounded_dijkstra_content_kernelPKiiPfPiS0_S0_PKffS2_S2_i_param_9];
	cvta.to.global.u64 	%rd1, %rd17;
	cvta.to.global.u64 	%rd2, %rd16;
	cvta.to.global.u64 	%rd3, %rd15;
	cvta.to.global.u64 	%rd4, %rd14;
	mov.u32 	%r21, %ctaid.x;
	mov.u32 	%r1, %ntid.x;
	mov.u32 	%r22, %tid.x;
	mad.lo.s32 	%r2, %r21, %r1, %r22;
	setp.ge.s32 	%p1, %r2, %r20;
	@%p1 bra 	$L__BB6_2;
	cvta.to.global.u64 	%rd18, %rd10;
	mul.wide.s32 	%rd19, %r2, 4;
	add.s64 	%rd20, %rd18, %rd19;
	ld.global.nc.u32 	%r23, [%rd20];
	mul.wide.s32 	%rd21, %r23, 4;
	add.s64 	%rd22, %rd4, %rd21;
	mov.b32 	%r24, 0;
	st.global.u32 	[%rd22], %r24;
	add.s64 	%rd23, %rd3, %rd21;
	st.global.u32 	[%rd23], %r23;
	add.s64 	%rd24, %rd2, %rd19;
	st.global.u32 	[%rd24], %r23;
$L__BB6_2:
	setp.ne.s32 	%p2, %r2, 0;
	@%p2 bra 	$L__BB6_4;
	st.global.u32 	[%rd1], %r20;
$L__BB6_4:
	bar.sync 	0;
	div.rn.f32 	%f5, %f4, 0f3DCCCCCD;
	cvt.rzi.s32.f32 	%r3, %f5;
	setp.lt.s32 	%p3, %r3, 0;
	@%p3 bra 	$L__BB6_20;
	ld.global.u32 	%r4, [%rd1];
	setp.eq.s32 	%p4, %r4, 0;
	@%p4 bra 	$L__BB6_20;
	cvta.to.global.u64 	%rd5, %rd11;
	cvta.to.global.u64 	%rd6, %rd12;
	cvta.to.global.u64 	%rd7, %rd13;
	mov.u32 	%r26, %nctaid.x;
	mul.lo.s32 	%r5, %r1, %r26;
	mov.b32 	%r27, 0;
$L__BB6_7:
	setp.ge.s32 	%p5, %r2, %r4;
	@%p5 bra 	$L__BB6_19;
	mov.u32 	%r28, %r2;
$L__BB6_9:
	mul.wide.s32 	%rd25, %r28, 4;
	add.s64 	%rd26, %rd2, %rd25;
	ld.global.u32 	%r8, [%rd26];
	mul.wide.s32 	%rd27, %r8, 4;
	add.s64 	%rd28, %rd4, %rd27;
	ld.global.f32 	%f1, [%rd28];
	setp.ge.f32 	%p6, %f1, %f4;
	@%p6 bra 	$L__BB6_18;
	add.s64 	%rd30, %rd5, %rd27;
	ld.global.nc.u32 	%r29, [%rd30];
	ld.global.nc.u32 	%r10, [%rd30+4];
	setp.ge.s32 	%p7, %r29, %r10;
	@%p7 bra 	$L__BB6_18;
$L__BB6_11:
	cvt.s64.s32 	%rd8, %r29;
	mul.wide.s32 	%rd31, %r29, 4;
	add.s64 	%rd32, %rd7, %rd31;
	ld.global.nc.f32 	%f6, [%rd32];
	add.f32 	%f2, %f1, %f6;
	setp.geu.f32 	%p8, %f2, %f4;
	@%p8 bra 	$L__BB6_17;
	shl.b64 	%rd33, %rd8, 2;
	add.s64 	%rd34, %rd6, %rd33;
	ld.global.nc.u32 	%r12, [%rd34];
	mul.wide.s32 	%rd35, %r12, 4;
	add.s64 	%rd9, %rd4, %rd35;
	ld.global.u32 	%r30, [%rd9];
	mov.b32 	%r14, %f2;
$L__BB6_13:
	mov.b32 	%f3, %r30;
	setp.ge.f32 	%p9, %f2, %f3;
	@%p9 bra 	$L__BB6_15;
	atom.relaxed.global.cas.b32 	%r16, [%rd9], %r30, %r14;
	setp.ne.s32 	%p10, %r30, %r16;
	mov.u32 	%r30, %r16;
	@%p10 bra 	$L__BB6_13;
$L__BB6_15:
	setp.geu.f32 	%p11, %f2, %f3;
	@%p11 bra 	$L__BB6_17;
	add.s64 	%rd37, %rd3, %rd35;
	st.global.u32 	[%rd37], %r8;
$L__BB6_17:
	add.s32 	%r29, %r29, 1;
	setp.ne.s32 	%p12, %r29, %r10;
	@%p12 bra 	$L__BB6_11;
$L__BB6_18:
	add.s32 	%r28, %r28, %r5;
	setp.lt.s32 	%p13, %r28, %r4;
	@%p13 bra 	$L__BB6_9;
$L__BB6_19:
	bar.sync 	0;
	add.s32 	%r19, %r27, 1;
	setp.ne.s32 	%p14, %r27, %r3;
	mov.u32 	%r27, %r19;
	@%p14 bra 	$L__BB6_7;
$L__BB6_20:
	ret;

}


// ===== COMPILED SASS (sm_100) =====

	.target	sm_100

	.elftype	@"ET_EXEC"


//--------------------- .note.nv.tkinfo           --------------------------
	.section	.note.nv.tkinfo,"",@"SHT_NOTE"
	.sectionflags	@"SHF_NOTE_NV_TKINFO"
	.tkinfo
        /*0018*/ 	.word	0x00000002
        /*0030*/ 	.string	""
        /*0030*/ 	.string	"ptxas"
        /*0030*/ 	.string	"Cuda compilation tools, release 13.0, V13.0.88"
        /*0030*/ 	.string	"Build cuda_13.0.r13.0/compiler.36424714_0"
        /*0030*/ 	.string	"-arch sm_100 -m 64 "



//--------------------- .note.nv.cuinfo           --------------------------
	.section	.note.nv.cuinfo,"",@"SHT_NOTE"
	.sectionflags	@"SHF_NOTE_NV_CUINFO"
        /*0018*/ 	.short	0x0002
        /*001a*/ 	.short	0x0064
        /*001c*/ 	.short	0x0082
	.zero		2


//--------------------- .nv.info                  --------------------------
	.section	.nv.info,"",@"SHT_CUDA_INFO"
	.align	4


	//----- nvinfo : EIATTR_REGCOUNT
	.align		4
        /*0000*/ 	.byte	0x04, 0x2f
        /*0002*/ 	.short	(.L_1 - .L_0)
	.align		4
.L_0:
        /*0004*/ 	.word	index@(_Z20sssp_semantic_kerneliPfPiS_PKiS2_PKfS4_S4_S2_iS0_S0_iif)
        /*0008*/ 	.word	0x0000001c


	//----- nvinfo : EIATTR_FRAME_SIZE
	.align		4
.L_1:
        /*000c*/ 	.byte	0x04, 0x11
        /*000e*/ 	.short	(.L_3 - .L_2)
	.align		4
.L_2:
        /*0010*/ 	.word	index@($__internal_6_$__cuda_sm3x_div_rn_noftz_f32_slowpath)
        /*0014*/ 	.word	0x00000000


	//----- nvinfo : EIATTR_FRAME_SIZE
	.align		4
.L_3:
        /*0018*/ 	.byte	0x04, 0x11
        /*001a*/ 	.short	(.L_5 - .L_4)
	.align		4
.L_4:
        /*001c*/ 	.word	index@(_Z20sssp_semantic_kerneliPfPiS_PKiS2_PKfS4_S4_S2_iS0_S0_iif)
        /*0020*/ 	.word	0x00000000


	//----- nvinfo : EIATTR_REGCOUNT
	.align		4
.L_5:
        /*0024*/ 	.byte	0x04, 0x2f
        /*0026*/ 	.short	(.L_7 - .L_6)
	.align		4
.L_6:
        /*0028*/ 	.word	index@(_Z31select_content_landmarks_kernelPiPKiS1_iiy)
        /*002c*/ 	.word	0x0000001e


	//----- nvinfo : EIATTR_FRAME_SIZE
	.align		4
.L_7:
        /*0030*/ 	.byte	0x04, 0x11
        /*0032*/ 	.short	(.L_9 - .L_8)
	.align		4
.L_8:
        /*0034*/ 	.word	index@($__internal_5_$__cuda_sm20_rem_u64)
        /*0038*/ 	.word	0x00000000


	//----- nvinfo : EIATTR_FRAME_SIZE
	.align		4
.L_9:
        /*003c*/ 	.byte	0x04, 0x11
        /*003e*/ 	.short	(.L_11 - .L_10)
	.align		4
.L_10:
        /*0040*/ 	.word	index@(_Z31select_content_landmarks_kernelPiPKiS1_iiy)
        /*0044*/ 	.word	0x00000000


	//----- nvinfo : EIATTR_REGCOUNT
	.align		4
.L_11:
        /*0048*/ 	.byte	0x04, 0x2f
        /*004a*/ 	.short	(.L_13 - .L_12)
	.align		4
.L_12:
        /*004c*/ 	.word	index@(_Z31approximate_apsp_content_kernelPKfPfS1_ii)
        /*0050*/ 	.word	0x00000020


	//----- nvinfo : EIATTR_FRAME_SIZE
	.align		4
.L_13:
        /*0054*/ 	.byte	0x04, 0x11
        /*0056*/ 	.short	(.L_15 - .L_14)
	.align		4
.L_14:
        /*0058*/ 	.word	index@($__internal_4_$__cuda_sm3x_div_rn_noftz_f32_slowpath)
        /*005c*/ 	.word	0x00000000


	//----- nvinfo : EIATTR_FRAME_SIZE
	.align		4
.L_15:
        /*0060*/ 	.byte	0x04, 0x11
        /*0062*/ 	.short	(.L_17 - .L_16)
	.align		4
.L_16:
        /*0064*/ 	.word	index@(_Z31approximate_apsp_content_kernelPKfPfS1_ii)
        /*0068*/ 	.word	0x00000000


	//----- nvinfo : EIATTR_REGCOUNT
	.align		4
.L_17:
        /*006c*/ 	.byte	0x04, 0x2f
        /*006e*/ 	.short	(.L_19 - .L_18)
	.align		4
.L_18:
        /*0070*/ 	.word	index@(_Z23k_shortest_paths_kerneliiiPKfPKiPiS3_PfS4_S2_S2_S0_S0_ii)
        /*0074*/ 	.word	0x0000001a


	//----- nvinfo : EIATTR_FRAME_SIZE
	.align		4
.L_19:
        /*0078*/ 	.byte	0x04, 0x11
        /*007a*/ 	.short	(.L_21 - .L_20)
	.align		4
.L_20:
        /*007c*/ 	.word	index@($__internal_3_$__cuda_sm3x_div_rn_noftz_f32_slowpath)
        /*0080*/ 	.word	0x00000000


	//----- nvinfo : EIATTR_FRAME_SIZE
	.align		4
.L_21:
        /*0084*/ 	.byte	0x04, 0x11
        /*0086*/ 	.short	(.L_23 - .L_22)
	.align		4
.L_22:
        /*0088*/ 	.word	index@(_Z23k_shortest_paths_kerneliiiPKfPKiPiS3_PfS4_S2_S2_S0_S0_ii)
        /*008c*/ 	.word	0x00000000


	//----- nvinfo : EIATTR_REGCOUNT
	.align		4
.L_23:
        /*0090*/ 	.byte	0x04, 0x2f
        /*0092*/ 	.short	(.L_25 - .L_24)
	.align		4
.L_24:
        /*0094*/ 	.word	index@(_Z27filter_content_paths_kernelPKiS0_PKfS2_PiPfiifiS3_)
        /*0098*/ 	.word	0x0000001e


	//----- nvinfo : EIATTR_FRAME_SIZE
	.align		4
.L_25:
        /*009c*/ 	.byte	0x04, 0x11
        /*009e*/ 	.short	(.L_27 - .L_26)
	.align		4
.L_26:
        /*00a0*/ 	.word	index@($__internal_2_$__cuda_sm20_rcp_rn_f32_slowpath)
        /*00a4*/ 	.word	0x00000000


	//----- nvinfo : EIATTR_FRAME_SIZE
	.align		4
.L_27:
        /*00a8*/ 	.byte	0x04, 0x11
        /*00aa*/ 	.short	(.L_29 - .L_28)
	.align		4
.L_28:
        /*00ac*/ 	.word	index@(_Z27filter_content_paths_kernelPKiS0_PKfS2_PiPfiifiS3_)
        /*00b0*/ 	.word	0x00000000


	//----- nvinfo : EIATTR_REGCOUNT
	.align		4
.L_29:
        /*00b4*/ 	.byte	0x04, 0x2f
        /*00b6*/ 	.short	(.L_31 - .L_30)
	.align		4
.L_30:
        /*00b8*/ 	.word	index@(_Z31multi_hop_recommendation_kernelPKiiPiPfPKfS4_S4_S4_iiif)
        /*00bc*/ 	.word	0x0000001c


	//----- nvinfo : EIATTR_FRAME_SIZE
	.align		4
.L_31:
        /*00c0*/ 	.byte	0x04, 0x11
        /*00c2*/ 	.short	(.L_33 - .L_32)
	.align		4
.L_32:
        /*00c4*/ 	.word	index@($__internal_1_$__cuda_sm20_rcp_rn_f32_slowpath)
        /*00c8*/ 	.word	0x00000000


	//----- nvinfo : EIATTR_FRAME_SIZE
	.align		4
.L_33:
        /*00cc*/ 	.byte	0x04, 0x11
        /*00ce*/ 	.short	(.L_35 - .L_34)
	.align		4
.L_34:
        /*00d0*/ 	.word	index@(_Z31multi_hop_recommendation_kernelPKiiPiPfPKfS4_S4_S4_iiif)
        /*00d4*/ 	.word	0x00000000


	//----- nvinfo : EIATTR_REGCOUNT
	.align		4
.L_35:
        /*00d8*/ 	.byte	0x04, 0x2f
        /*00da*/ 	.short	(.L_37 - .L_36)
	.align		4
.L_36:
        /*00dc*/ 	.word	index@(_Z31bounded_dijkstra_content_kernelPKiiPfPiS0_S0_PKffS2_S2_i)
        /*00e0*/ 	.word	0x00000014


	//----- nvinfo : EIATTR_FRAME_SIZE
	.align		4
.L_37:
        /*00e4*/ 	.byte	0x04, 0x11
        /*00e6*/ 	.short	(.L_39 - .L_38)
	.align		4
.L_38:
        /*00e8*/ 	.word	index@($__internal_0_$__cuda_sm3x_div_rn_noftz_f32_slowpath)
        /*00ec*/ 	.word	0x00000000


	//----- nvinfo : EIATTR_FRAME_SIZE
	.align		4
.L_39:
        /*00f0*/ 	.byte	0x04, 0x11
        /*00f2*/ 	.short	(.L_41 - .L_40)
	.align		4
.L_40:
        /*00f4*/ 	.word	index@(_Z31bounded_dijkstra_content_kernelPKiiPfPiS0_S0_PKffS2_S2_i)
        /*00f8*/ 	.word	0x00000000


	//----- nvinfo : EIATTR_MIN_STACK_SIZE
	.align		4
.L_41:
        /*00fc*/ 	.byte	0x04, 0x12
        /*00fe*/ 	.short	(.L_43 - .L_42)
	.align		4
.L_42:
        /*0100*/ 	.word	index@(_Z31bounded_dijkstra_content_kernelPKiiPfPiS0_S0_PKffS2_S2_i)
        /*0104*/ 	.word	0x00000000


	//----- nvinfo : EIATTR_MIN_STACK_SIZE
	.align		4
.L_43:
        /*0108*/ 	.byte	0x04, 0x12
        /*010a*/ 	.short	(.L_45 - .L_44)
	.align		4
.L_44:
        /*010c*/ 	.word	index@(_Z31multi_hop_recommendation_kernelPKiiPiPfPKfS4_S4_S4_iiif)
        /*0110*/ 	.word	0x00000000


	//----- nvinfo : EIATTR_MIN_STACK_SIZE
	.align		4
.L_45:
        /*0114*/ 	.byte	0x04, 0x12
        /*0116*/ 	.short	(.L_47 - .L_46)
	.align		4
.L_46:
        /*0118*/ 	.word	index@(_Z27filter_content_paths_kernelPKiS0_PKfS2_PiPfiifiS3_)
        /*011c*/ 	.word	0x00000000


	//----- nvinfo : EIATTR_MIN_STACK_SIZE
	.align		4
.L_47:
        /*0120*/ 	.byte	0x04, 0x12
        /*0122*/ 	.short	(.L_49 - .L_48)
	.align		4
.L_48:
        /*0124*/ 	.word	index@(_Z23k_shortest_paths_kerneliiiPKfPKiPiS3_PfS4_S2_S2_S0_S0_ii)
        /*0128*/ 	.word	0x00000000


	//----- nvinfo : EIATTR_MIN_STACK_SIZE
	.align		4
.L_49:
        /*012c*/ 	.byte	0x04, 0x12
        /*012e*/ 	.short	(.L_51 - .L_50)
	.align		4
.L_50:
        /*0130*/ 	.word	index@(_Z31approximate_apsp_content_kernelPKfPfS1_ii)
        /*0134*/ 	.word	0x00000000


	//----- nvinfo : EIATTR_MIN_STACK_SIZE
	.align		4
.L_51:
        /*0138*/ 	.byte	0x04, 0x12
        /*013a*/ 	.short	(.L_53 - .L_52)
	.align		4
.L_52:
        /*013c*/ 	.word	index@(_Z31select_content_landmarks_kernelPiPKiS1_iiy)
        /*0140*/ 	.word	0x00000000


	//----- nvinfo : EIATTR_MIN_STACK_SIZE
	.align		4
.L_53:
        /*0144*/ 	.byte	0x04, 0x12
        /*0146*/ 	.short	(.L_55 - .L_54)
	.align		4
.L_54:
        /*0148*/ 	.word	index@(_Z20sssp_semantic_kerneliPfPiS_PKiS2_PKfS4_S4_S2_iS0_S0_iif)
        /*014c*/ 	.word	0x00000000
.L_55:


//--------------------- .nv.compat                --------------------------
	.section	.nv.compat,"",@"SHT_CUDA_COMPAT_INFO"
	.align	4
        /*0000*/ 	.byte	0x02, 0x09, 0x00, 0x00, 0x02, 0x02, 0x01, 0x00, 0x02, 0x05, 0x05, 0x00, 0x03, 0x07, 0x01, 0x01
        /*0010*/ 	.byte	0x02, 0x03, 0x00, 0x00, 0x02, 0x06, 0x01, 0x00, 0x04, 0x0b, 0x08, 0x00, 0x01, 0x00, 0x00, 0x00
        /*0020*/ 	.byte	0x00, 0x00, 0x00, 0x00


//--------------------- .nv.info._Z31bounded_dijkstra_content_kernelPKiiPfPiS0_S0_PKffS2_S2_i --------------------------
	.section	.nv.info._Z31bounded_dijkstra_content_kernelPKiiPfPiS0_S0_PKffS2_S2_i,"",@"SHT_CUDA_INFO"
	.sectionflags	@""
	.align	4


	//----- nvinfo : EIATTR_CUDA_API_VERSION
	.align		4
        /*0000*/ 	.byte	0x04, 0x37
        /*0002*/ 	.short	(.L_57 - .L_56)
.L_56:
        /*0004*/ 	.word	0x00000082


	//----- nvinfo : EIATTR_KPARAM_INFO
	.align		4
.L_57:
        /*0008*/ 	.byte	0x04, 0x17
        /*000a*/ 	.short	(.L_59 - .L_58)
.L_58:
        /*000c*/ 	.word	0x00000000
        /*0010*/ 	.short	0x000a
        /*0012*/ 	.short	0x0050
        /*0014*/ 	.byte	0x00, 0xf0, 0x11, 0x00


	//----- nvinfo : EIATTR_KPARAM_INFO
	.align		4
.L_59:
        /*0018*/ 	.byte	0x04, 0x17
        /*001a*/ 	.short	(.L_61 - .L_60)
.L_60:
        /*001c*/ 	.word	0x00000000
        /*0020*/ 	.short	0x0009
        /*0022*/ 	.short	0x0048
        /*0024*/ 	.byte	0x00, 0xf5, 0x21, 0x00


	//----- nvinfo : EIATTR_KPARAM_INFO
	.align		4
.L_61:
        /*0028*/ 	.byte	0x04, 0x17
        /*002a*/ 	.short	(.L_63 - .L_62)
.L_62:
        /*002c*/ 	.word	0x00000000
        /*0030*/ 	.short	0x0008
        /*0032*/ 	.short	0x0040
        /*0034*/ 	.byte	0x00, 0xf5, 0x21, 0x00


	//----- nvinfo : EIATTR_KPARAM_INFO
	.align		4
.L_63:
        /*0038*/ 	.byte	0x04, 0x17
        /*003a*/ 	.short	(.L_65 - .L_64)
.L_64:
        /*003c*/ 	.word	0x00000000
        /*0040*/ 	.short	0x0007
        /*0042*/ 	.short	0x0038
        /*0044*/ 	.byte	0x00, 0xf0, 0x11, 0x00


	//----- nvinfo : EIATTR_KPARAM_INFO
	.align		4
.L_65:
        /*0048*/ 	.byte	0x04, 0x17
        /*004a*/ 	.short	(.L_67 - .L_66)
.L_66:
        /*004c*/ 	.word	0x00000000
        /*0050*/ 	.short	0x0006
        /*0052*/ 	.short	0x0030
        /*0054*/ 	.byte	0x00, 0xf5, 0x21, 0x00


	//----- nvinfo : EIATTR_KPARAM_INFO
	.align		4
.L_67:
        /*0058*/ 	.byte	0x04, 0x17
        /*005a*/ 	.short	(.L_69 - .L_68)
.L_68:
        /*005c*/ 	.word	0x00000000
        /*0060*/ 	.short	0x0005
        /*0062*/ 	.short	0x0028
        /*0064*/ 	.byte	0x00, 0xf5, 0x21, 0x00


	//----- nvinfo : EIATTR_KPARAM_INFO
	.align		4
.L_69:
        /*0068*/ 	.byte	0x04, 0x17
        /*006a*/ 	.short	(.L_71 - .L_70)
.L_70:
        /*006c*/ 	.word	0x00000000
        /*0070*/ 	.short	0x0004
        /*0072*/ 	.short	0x0020
        /*0074*/ 	.byte	0x00, 0xf5, 0x21, 0x00


	//----- nvinfo : EIATTR_KPARAM_INFO
	.align		4
.L_71:
        /*0078*/ 	.byte	0x04, 0x17
        /*007a*/ 	.short	(.L_73 - .L_72)
.L_72:
        /*007c*/ 	.word	0x00000000
        /*0080*/ 	.short	0x0003
        /*0082*/ 	.short	0x0018
        /*0084*/ 	.byte	0x00, 0xf5, 0x21, 0x00


	//----- nvinfo : EIATTR_KPARAM_INFO
	.align		4
.L_73:
        /*0088*/ 	.byte	0x04, 0x17
        /*008a*/ 	.short	(.L_75 - .L_74)
.L_74:
        /*008c*/ 	.word	0x00000000
        /*0090*/ 	.short	0x0002
        /*0092*/ 	.short	0x0010
        /*0094*/ 	.byte	0x00, 0xf5, 0x21, 0x00


	//----- nvinfo : EIATTR_KPARAM_INFO
	.align		4
.L_75:
        /*0098*/ 	.byte	0x04, 0x17
        /*009a*/ 	.short	(.L_77 - .L_76)
.L_76:
        /*009c*/ 	.word	0x00000000
        /*00a0*/ 	.short	0x0001
        /*00a2*/ 	.short	0x0008
        /*00a4*/ 	.byte	0x00, 0xf0, 0x11, 0x00


	//----- nvinfo : EIATTR_KPARAM_INFO
	.align		4
.L_77:
        /*00a8*/ 	.byte	0x04, 0x17
        /*00aa*/ 	.short	(.L_79 - .L_78)
.L_78:
        /*00ac*/ 	.word	0x00000000
        /*00b0*/ 	.short	0x0000
        /*00b2*/ 	.short	0x0000
        /*00b4*/ 	.byte	0x00, 0xf5, 0x21, 0x00


	//----- nvinfo : EIATTR_SPARSE_MMA_MASK
	.align		4
.L_79:
        /*00b8*/ 	.byte	0x03, 0x50
        /*00ba*/ 	.short	0x0000


	//----- nvinfo : EIATTR_MAXREG_COUNT
	.align		4
        /*00bc*/ 	.byte	0x03, 0x1b
        /*00be*/ 	.short	0x00ff


	//----- nvinfo : EIATTR_NUM_BARRIERS
	.align		4
        /*00c0*/ 	.byte	0x02, 0x4c
        /*00c2*/ 	.byte	0x01
	.zero		1


	//----- nvinfo : EIATTR_MERCURY_ISA_VERSION
	.align		4
        /*00c4*/ 	.byte	0x03, 0x5f
        /*00c6*/ 	.short	0x0101


	//----- nvinfo : EIATTR_VRC_CTA_INIT_COUNT
	.align		4
        /*00c8*/ 	.byte	0x02, 0x4a
	.zero		1
	.zero		1


	//----- nvinfo : EIATTR_EXIT_INSTR_OFFSETS
	.align		4
        /*00cc*/ 	.byte	0x04, 0x1c
        /*00ce*/ 	.short	(.L_81 - .L_80)


	//   ....[0]....
.L_80:
        /*00d0*/ 	.word	0x000002a0


	//   ....[1]....
        /*00d4*/ 	.word	0x000002e0


	//   ....[2]....
        /*00d8*/ 	.word	0x00000710


	//----- nvinfo : EIATTR_CRS_STACK_SIZE
	.align		4
.L_81:
        /*00dc*/ 	.byte	0x04, 0x1e
        /*00de*/ 	.short	(.L_83 - .L_82)
.L_82:
        /*00e0*/ 	.word	0x00000000


	//----- nvinfo : EIATTR_CBANK_PARAM_SIZE
	.align		4
.L_83:
        /*00e4*/ 	.byte	0x03, 0x19
        /*00e6*/ 	.short	0x0054


	//----- nvinfo : EIATTR_PARAM_CBANK
	.align		4
        /*00e8*/ 	.byte	0x04, 0x0a
        /*00ea*/ 	.short	(.L_85 - .L_84)
	.align		4
.L_84:
        /*00ec*/ 	.word	index@(.nv.constant0._Z31bounded_dijkstra_content_kernelPKiiPfPiS0_S0_PKffS2_S2_i)
        /*00f0*/ 	.short	0x0380
        /*00f2*/ 	.short	0x0054


	//----- nvinfo : EIATTR_SW_WAR
	.align		4
.L_85:
        /*00f4*/ 	.byte	0x04, 0x36
        /*00f6*/ 	.short	(.L_87 - .L_86)
.L_86:
        /*00f8*/ 	.word	0x00000008
.L_87:


//--------------------- .nv.info._Z31multi_hop_recommendation_kernelPKiiPiPfPKfS4_S4_S4_iiif --------------------------
	.section	.nv.info._Z31multi_hop_recommendation_kernelPKiiPiPfPKfS4_S4_S4_iiif,"",@"SHT_CUDA_INFO"
	.sectionflags	@""
	.align	4


	//----- nvinfo : EIATTR_CUDA_API_VERSION
	.align		4
        /*0000*/ 	.byte	0x04, 0x37
        /*0002*/ 	.short	(.L_89 - .L_88)
.L_88:
        /*0004*/ 	.word	0x00000082


	//----- nvinfo : EIATTR_KPARAM_INFO
	.align		4
.L_89:
        /*0008*/ 	.byte	0x04, 0x17
        /*000a*/ 	.short	(.L_91 - .L_90)
.L_90:
        /*000c*/ 	.word	0x00000000
        /*0010*/ 	.short	0x000b
        /*0012*/ 	.short	0x004c
        /*0014*/ 	.byte	0x00, 0xf0, 0x11, 0x00


	//----- nvinfo : EIATTR_KPARAM_INFO
	.align		4
.L_91:
        /*0018*/ 	.byte	0x04, 0x17
        /*001a*/ 	.short	(.L_93 - .L_92)
.L_92:
        /*001c*/ 	.word	0x00000000
        /*0020*/ 	.short	0x000a
        /*0022*/ 	.short	0x0048
        /*0024*/ 	.byte	0x00, 0xf0, 0x11, 0x00


	//----- nvinfo : EIATTR_KPARAM_INFO
	.align		4
.L_93:
        /*0028*/ 	.byte	0x04, 0x17
        /*002a*/ 	.short	(.L_95 - .L_94)
.L_94:
        /*002c*/ 	.word	0x00000000
        /*0030*/ 	.short	0x0009
        /*0032*/ 	.short	0x0044
        /*0034*/ 	.byte	0x00, 0xf0, 0x11, 0x00


	//----- nvinfo : EIATTR_KPARAM_INFO
	.align		4
.L_95:
        /*0038*/ 	.byte	0x04, 0x17
        /*003a*/ 	.short	(.L_97 - .L_96)
.L_96:
        /*003c*/ 	.word	0x00000000
        /*0040*/ 	.short	0x0008
        /*0042*/ 	.short	0x0040
        /*0044*/ 	.byte	0x00, 0xf0, 0x11, 0x00


	//----- nvinfo : EIATTR_KPARAM_INFO
	.align		4
.L_97:
        /*0048*/ 	.byte	0x04, 0x17
        /*004a*/ 	.short	(.L_99 - .L_98)
.L_98:
        /*004c*/ 	.word	0x00000000
        /*0050*/ 	.short	0x0007
        /*0052*/ 	.short	0x0038
        /*0054*/ 	.byte	0x00, 0xf5, 0x21, 0x00


	//----- nvinfo : EIATTR_KPARAM_INFO
	.align		4
.L_99:
        /*0058*/ 	.byte	0x04, 0x17
        /*005a*/ 	.short	(.L_101 - .L_100)
.L_100:
        /*005c*/ 	.word	0x00000000
        /*0060*/ 	.short	0x0006
        /*0062*/ 	.short	0x0030
        /*0064*/ 	.byte	0x00, 0xf5, 0x21, 0x00


	//----- nvinfo : EIATTR_KPARAM_INFO
	.align		4
.L_101:
        /*0068*/ 	.byte	0x04, 0x17
        /*006a*/ 	.short	(.L_103 - .L_102)
.L_102:
        /*006c*/ 	.word	0x00000000
        /*0070*/ 	.short	0x0005
        /*0072*/ 	.short	0x0028
        /*0074*/ 	.byte	0x00, 0xf5, 0x21, 0x00


	//----- nvinfo : EIATTR_KPARAM_INFO
	.align		4
.L_103:
        /*0078*/ 	.byte	0x04, 0x17
        /*007a*/ 	.short	(.L_105 - .L_104)
.L_104:
        /*007c*/ 	.word	0x00000000
        /*0080*/ 	.short	0x0004
        /*0082*/ 	.short	0x0020
        /*0084*/ 	.byte	0x00, 0xf5, 0x21, 0x00


	//----- nvinfo : EIATTR_KPARAM_INFO
	.align		4
.L_105:
        /*0088*/ 	.byte	0x04, 0x17
        /*008a*/ 	.short	(.L_107 - .L_106)
.L_106:
        /*008c*/ 	.word	0x00000000
        /*0090*/ 	.short	0x0003
        /*0092*/ 	.short	0x0018
        /*0094*/ 	.byte	0x00, 0xf5, 0x21, 0x00


	//----- nvinfo : EIATTR_KPARAM_INFO
	.align		4
.L_107:
        /*0098*/ 	.byte	0x04, 0x17
        /*009a*/ 	.short	(.L_109 - .L_108)
.L_108:
        /*009c*/ 	.word	0x00000000
        /*00a0*/ 	.short	0x0002
        /*00a2*/ 	.short	0x0010
        /*00a4*/ 	.byte	0x00, 0xf5, 0x21, 0x00


	//----- nvinfo : EIATTR_KPARAM_INFO
	.align		4
.L_109:
        /*00a8*/ 	.byte	0x04, 0x17
        /*00aa*/ 	.short	(.L_111 - .L_110)
.L_110:
        /*00ac*/ 	.word	0x00000000
        /*00b0*/ 	.short	0x0001
        /*00b2*/ 	.short	0x0008
        /*00b4*/ 	.byte	0x00, 0xf0, 0x11, 0x00


	//----- nvinfo : EIATTR_KPARAM_INFO
	.align		4
.L_111:
        /*00b8*/ 	.byte	0x04, 0x17
        /*00ba*/ 	.short	(.L_113 - .L_112)
.L_112:
        /*00bc*/ 	.word	0x00000000
        /*00c0*/ 	.short	0x0000
        /*00c2*/ 	.short	0x0000
        /*00c4*/ 	.byte	0x00, 0xf5, 0x21, 0x00


	//----- nvinfo : EIATTR_SPARSE_MMA_MASK
	.align		4
.L_113:
        /*00c8*/ 	.byte	0x03, 0x50
        /*00ca*/ 	.short	0x0000


	//----- nvinfo : EIATTR_MAXREG_COUNT
	.align		4
        /*00cc*/ 	.byte	0x03, 0x1b
        /*00ce*/ 	.short	0x00ff


	//----- nvinfo : EIATTR_NUM_BARRIERS
	.align		4
        /*00d0*/ 	.byte	0x02, 0x4c
        /*00d2*/ 	.byte	0x01
	.zero		1


	//----- nvinfo : EIATTR_MERCURY_ISA_VERSION
	.align		4
        /*00d4*/ 	.byte	0x03, 0x5f
        /*00d6*/ 	.short	0x0101


	//----- nvinfo : EIATTR_UNUSED_LOAD_BYTE_OFFSET
	.align		4
        /*00d8*/ 	.byte	0x04, 0x44
        /*00da*/ 	.short	(.L_115 - .L_114)


	//   ....[0]....
.L_114:
        /*00dc*/ 	.word	0x00000e90
        /*00e0*/ 	.word	0x00000fff


	//----- nvinfo : EIATTR_VRC_CTA_INIT_COUNT
	.align		4
.L_115:
        /*00e4*/ 	.byte	0x02, 0x4a
	.zero		1
	.zero		1


	//----- nvinfo : EIATTR_EXIT_INSTR_OFFSETS
	.align		4
        /*00e8*/ 	.byte	0x04, 0x1c
        /*00ea*/ 	.short	(.L_117 - .L_116)


	//   ....[0]....
.L_116:
        /*00ec*/ 	.word	0x00000040


	//   ....[1]....
        /*00f0*/ 	.word	0x00000500


	//   ....[2]....
        /*00f4*/ 	.word	0x00000520


	//   ....[3]....
        /*00f8*/ 	.word	0x000010b0


	//----- nvinfo : EIATTR_CRS_STACK_SIZE
	.align		4
.L_117:
        /*00fc*/ 	.byte	0x04, 0x1e
        /*00fe*/ 	.short	(.L_119 - .L_118)
.L_118:
        /*0100*/ 	.word	0x00000000


	//----- nvinfo : EIATTR_CBANK_PARAM_SIZE
	.align		4
.L_119:
        /*0104*/ 	.byte	0x03, 0x19
        /*0106*/ 	.short	0x0050


	//----- nvinfo : EIATTR_PARAM_CBANK
	.align		4
        /*0108*/ 	.byte	0x04, 0x0a
        /*010a*/ 	.short	(.L_121 - .L_120)
	.align		4
.L_120:
        /*010c*/ 	.word	index@(.nv.constant0._Z31multi_hop_recommendation_kernelPKiiPiPfPKfS4_S4_S4_iiif)
        /*0110*/ 	.short	0x0380
        /*0112*/ 	.short	0x0050


	//----- nvinfo : EIATTR_SW_WAR
	.align		4
.L_121:
        /*0114*/ 	.byte	0x04, 0x36
        /*0116*/ 	.short	(.L_123 - .L_122)
.L_122:
        /*0118*/ 	.word	0x00000008
.L_123:


//--------------------- .nv.info._Z27filter_content_paths_kernelPKiS0_PKfS2_PiPfiifiS3_ --------------------------
	.section	.nv.info._Z27filter_content_paths_kernelPKiS0_PKfS2_PiPfiifiS3_,"",@"SHT_CUDA_INFO"
	.sectionflags	@""
	.align	4


	//----- nvinfo : EIATTR_CUDA_API_VERSION
	.align		4
        /*0000*/ 	.byte	0x04, 0x37
        /*0002*/ 	.short	(.L_125 - .L_124)
.L_124:
        /*0004*/ 	.word	0x00000082


	//----- nvinfo : EIATTR_KPARAM_INFO
	.align		4
.L_125:
        /*0008*/ 	.byte	0x04, 0x17
        /*000a*/ 	.short	(.L_127 - .L_126)
.L_126:
        /*000c*/ 	.word	0x00000000
        /*0010*/ 	.short	0x000a
        /*0012*/ 	.short	0x0040
        /*0014*/ 	.byte	0x00, 0xf5, 0x21, 0x00


	//----- nvinfo : EIATTR_KPARAM_INFO
	.align		4
.L_127:
        /*0018*/ 	.byte	0x04, 0x17
        /*001a*/ 	.short	(.L_129 - .L_128)
.L_128:
        /*001c*/ 	.word	0x00000000
        /*0020*/ 	.short	0x0009
        /*0022*/ 	.short	0x003c
        /*0024*/ 	.byte	0x00, 0xf0, 0x11, 0x00


	//----- nvinfo : EIATTR_KPARAM_INFO
	.align		4
.L_129:
        /*0028*/ 	.byte	0x04, 0x17
        /*002a*/ 	.short	(.L_131 - .L_130)
.L_130:
        /*002c*/ 	.word	0x00000000
        /*0030*/ 	.short	0x0008
        /*0032*/ 	.short	0x0038
        /*0034*/ 	.byte	0x00, 0xf0, 0x11, 0x00


	//----- nvinfo : EIATTR_KPARAM_INFO
	.align		4
.L_131:
        /*0038*/ 	.byte	0x04, 0x17
        /*003a*/ 	.short	(.L_133 - .L_132)
.L_132:
        /*003c*/ 	.word	0x00000000
        /*0040*/ 	.short	0x0007
        /*0042*/ 	.short	0x0034
        /*0044*/ 	.byte	0x00, 0xf0, 0x11, 0x00


	//----- nvinfo : EIATTR_KPARAM_INFO
	.align		4
.L_133:
        /*0048*/ 	.byte	0x04, 0x17
        /*004a*/ 	.short	(.L_135 - .L_134)
.L_134:
        /*004c*/ 	.word	0x00000000
        /*0050*/ 	.short	0x0006
        /*0052*/ 	.short	0x0030
        /*0054*/ 	.byte	0x00, 0xf0, 0x11, 0x00


	//----- nvinfo : EIATTR_KPARAM_INFO
	.align		4
.L_135:
        /*0058*/ 	.byte	0x04, 0x17
        /*005a*/ 	.short	(.L_137 - .L_136)
.L_136:
        /*005c*/ 	.word	0x00000000
        /*0060*/ 	.short	0x0005
        /*0062*/ 	.short	0x0028
        /*0064*/ 	.byte	0x00, 0xf5, 0x21, 0x00


	//----- nvinfo : EIATTR_KPARAM_INFO
	.align		4
.L_137:
        /*0068*/ 	.byte	0x04, 0x17
        /*006a*/ 	.short	(.L_139 - .L_138)
.L_138:
        /*006c*/ 	.word	0x00000000
        /*0070*/ 	.short	0x0004
        /*0072*/ 	.short	0x0020
        /*0074*/ 	.byte	0x00, 0xf5, 0x21, 0x00


	//----- nvinfo : EIATTR_KPARAM_INFO
	.align		4
.L_139:
        /*0078*/ 	.byte	0x04, 0x17
        /*007a*/ 	.short	(.L_141 - .L_140)
.L_140:
        /*007c*/ 	.word	0x00000000
        /*0080*/ 	.short	0x0003
        /*0082*/ 	.short	0x0018
        /*0084*/ 	.byte	0x00, 0xf5, 0x21, 0x00


	//----- nvinfo : EIATTR_KPARAM_INFO
	.align		4
.L_141:
        /*0088*/ 	.byte	0x04, 0x17
        /*008a*/ 	.short	(.L_143 - .L_142)
.L_142:
        /*008c*/ 	.word	0x00000000
        /*0090*/ 	.short	0x0002
        /*0092*/ 	.short	0x0010
        /*0094*/ 	.byte	0x00, 0xf5, 0x21, 0x00


	//----- nvinfo : EIATTR_KPARAM_INFO
	.align		4
.L_143:
        /*0098*/ 	.byte	0x04, 0x17
        /*009a*/ 	.short	(.L_145 - .L_144)
.L_144:
        /*009c*/ 	.word	0x00000000
        /*00a0*/ 	.short	0x0001
        /*00a2*/ 	.short	0x0008
        /*00a4*/ 	.byte	0x00, 0xf5, 0x21, 0x00


	//----- nvinfo : EIATTR_KPARAM_INFO
	.align		4
.L_145:
        /*00a8*/ 	.byte	0x04, 0x17
        /*00aa*/ 	.short	(.L_147 - .L_146)
.L_146:
        /*00ac*/ 	.word	0x00000000
        /*00b0*/ 	.short	0x0000
        /*00b2*/ 	.short	0x0000
        /*00b4*/ 	.byte	0x00, 0xf5, 0x21, 0x00


	//----- nvinfo : EIATTR_SPARSE_MMA_MASK
	.align		4
.L_147:
        /*00b8*/ 	.byte	0x03, 0x50
        /*00ba*/ 	.short	0x0000


	//----- nvinfo : EIATTR_MAXREG_COUNT
	.align		4
        /*00bc*/ 	.byte	0x03, 0x1b
        /*00be*/ 	.short	0x00ff


	//----- nvinfo : EIATTR_MERCURY_ISA_VERSION
	.align		4
        /*00c0*/ 	.byte	0x03, 0x5f
        /*00c2*/ 	.short	0x0101


	//----- nvinfo : EIATTR_INT_WARP_WIDE_INSTR_OFFSETS
	.align		4
        /*00c4*/ 	.byte	0x04, 0x31
        /*00c6*/ 	.short	(.L_149 - .L_148)


	//   ....[0]....
.L_148:
        /*00c8*/ 	.word	0x00000260


	//   ....[1]....
        /*00cc*/ 	.word	0x00000300


	//----- nvinfo : EIATTR_VRC_CTA_INIT_COUNT
	.align		4
.L_149:
        /*00d0*/ 	.byte	0x02, 0x4a
	.zero		1
	.zero		1


	//----- nvinfo : EIATTR_EXIT_INSTR_OFFSETS
	.align		4
        /*00d4*/ 	.byte	0x04, 0x1c
        /*00d6*/ 	.short	(.L_151 - .L_150)


	//   ....[0]....
.L_150:
        /*00d8*/ 	.word	0x00000070


	//   ....[1]....
        /*00dc*/ 	.word	0x00000160


	//   ....[2]....
        /*00e0*/ 	.word	0x00000330


	//   ....[3]....
        /*00e4*/ 	.word	0x000006f0


	//----- nvinfo : EIATTR_CRS_STACK_SIZE
	.align		4
.L_151:
        /*00e8*/ 	.byte	0x04, 0x1e
        /*00ea*/ 	.short	(.L_153 - .L_152)
.L_152:
        /*00ec*/ 	.word	0x00000000


	//----- nvinfo : EIATTR_CBANK_PARAM_SIZE
	.align		4
.L_153:
        /*00f0*/ 	.byte	0x03, 0x19
        /*00f2*/ 	.short	0x0048


	//----- nvinfo : EIATTR_PARAM_CBANK
	.align		4
        /*00f4*/ 	.byte	0x04, 0x0a
        /*00f6*/ 	.short	(.L_155 - .L_154)
	.align		4
.L_154:
        /*00f8*/ 	.word	index@(.nv.constant0._Z27filter_content_paths_kernelPKiS0_PKfS2_PiPfiifiS3_)
        /*00fc*/ 	.short	0x0380
        /*00fe*/ 	.short	0x0048


	//----- nvinfo : EIATTR_SW_WAR
	.align		4
.L_155:
        /*0100*/ 	.byte	0x04, 0x36
        /*0102*/ 	.short	(.L_157 - .L_156)
.L_156:
        /*0104*/ 	.word	0x00000008
.L_157:


//--------------------- .nv.info._Z23k_shortest_paths_kerneliiiPKfPKiPiS3_PfS4_S2_S2_S0_S0_ii --------------------------
	.section	.nv.info._Z23k_shortest_paths_kerneliiiPKfPKiPiS3_PfS4_S2_S2_S0_S0_ii,"",@"SHT_CUDA_INFO"
	.sectionflags	@""
	.align	4


	//----- nvinfo : EIATTR_CUDA_API_VERSION
	.align		4
        /*0000*/ 	.byte	0x04, 0x37
        /*0002*/ 	.short	(.L_159 - .L_158)
.L_158:
        /*0004*/ 	.word	0x00000082


	//----- nvinfo : EIATTR_KPARAM_INFO
	.align		4
.L_159:
        /*0008*/ 	.byte	0x04, 0x17
        /*000a*/ 	.short	(.L_161 - .L_160)
.L_160:
        /*000c*/ 	.word	0x00000000
        /*0010*/ 	.short	0x000e
        /*0012*/ 	.short	0x0064
        /*0014*/ 	.byte	0x00, 0xf0, 0x11, 0x00


	//----- nvinfo : EIATTR_KPARAM_INFO
	.align		4
.L_161:
        /*0018*/ 	.byte	0x04, 0x17
        /*001a*/ 	.short	(.L_163 - .L_162)
.L_162:
        /*001c*/ 	.word	0x00000000
        /*0020*/ 	.short	0x000d
        /*0022*/ 	.short	0x0060
        /*0024*/ 	.byte	0x00, 0xf0, 0x11, 0x00


	//----- nvinfo : EIATTR_KPARAM_INFO
	.align		4
.L_163:
        /*0028*/ 	.byte	0x04, 0x17
        /*002a*/ 	.short	(.L_165 - .L_164)
.L_164:
        /*002c*/ 	.word	0x00000000
        /*0030*/ 	.short	0x000c
        /*0032*/ 	.short	0x0058
        /*0034*/ 	.byte	0x00, 0xf5, 0x21, 0x00


	//----- nvinfo : EIATTR_KPARAM_INFO
	.align		4
.L_165:
        /*0038*/ 	.byte	0x04, 0x17
        /*003a*/ 	.short	(.L_167 - .L_166)
.L_166:
        /*003c*/ 	.word	0x00000000
        /*0040*/ 	.short	0x000b
        /*0042*/ 	.short	0x0050
        /*0044*/ 	.byte	0x00, 0xf5, 0x21, 0x00


	//----- nvinfo : EIATTR_KPARAM_INFO
	.align		4
.L_167:
        /*0048*/ 	.byte	0x04, 0x17
        /*004a*/ 	.short	(.L_169 - .L_168)
.L_168:
        /*004c*/ 	.word	0x00000000
        /*0050*/ 	.short	0x000a
        /*0052*/ 	.short	0x0048
        /*0054*/ 	.byte	0x00, 0xf5, 0x21, 0x00


	//----- nvinfo : EIATTR_KPARAM_INFO
	.align		4
.L_169:
        /*0058*/ 	.byte	0x04, 0x17
        /*005a*/ 	.short	(.L_171 - .L_170)
.L_170:
        /*005c*/ 	.word	0x00000000
        /*0060*/ 	.short	0x0009
        /*0062*/ 	.short	0x0040
        /*0064*/ 	.byte	0x00, 0xf5, 0x21, 0x00


	//----- nvinfo : EIATTR_KPARAM_INFO
	.align		4
.L_171:
        /*0068*/ 	.byte	0x04, 0x17
        /*006a*/ 	.short	(.L_173 - .L_172)
.L_172:
        /*006c*/ 	.word	0x00000000
        /*0070*/ 	.short	0x0008
        /*0072*/ 	.short	0x0038
        /*0074*/ 	.byte	0x00, 0xf5, 0x21, 0x00


	//----- nvinfo : EIATTR_KPARAM_INFO
	.align		4
.L_173:
        /*0078*/ 	.byte	0x04, 0x17
        /*007a*/ 	.short	(.L_175 - .L_174)
.L_174:
        /*007c*/ 	.word	0x00000000
        /*0080*/ 	.short	0x0007
        /*0082*/ 	.short	0x0030
        /*0084*/ 	.byte	0x00, 0xf5, 0x21, 0x00


	//----- nvinfo : EIATTR_KPARAM_INFO
	.align		4
.L_175:
        /*0088*/ 	.byte	0x04, 0x17
        /*008a*/ 	.short	(.L_177 - .L_176)
.L_176:
        /*008c*/ 	.word	0x00000000
        /*0090*/ 	.short	0x0006
        /*0092*/ 	.short	0x0028
        /*0094*/ 	.byte	0x00, 0xf5, 0x21, 0x00


	//----- nvinfo : EIATTR_KPARAM_INFO
	.align		4
.L_177:
        /*0098*/ 	.byte	0x04, 0x17
        /*009a*/ 	.short	(.L_179 - .L_178)
.L_178:
        /*009c*/ 	.word	0x00000000
        /*00a0*/ 	.short	0x0005
        /*00a2*/ 	.short	0x0020
        /*00a4*/ 	.byte	0x00, 0xf5, 0x21, 0x00


	//----- nvinfo : EIATTR_KPARAM_INFO
	.align		4
.L_179:
        /*00a8*/ 	.byte	0x04, 0x17
        /*00aa*/ 	.short	(.L_181 - .L_180)
.L_180:
        /*00ac*/ 	.word	0x00000000
        /*00b0*/ 	.short	0x0004
        /*00b2*/ 	.short	0x0018
        /*00b4*/ 	.byte	0x00, 0xf5, 0x21, 0x00


	//----- nvinfo : EIATTR_KPARAM_INFO
	.align		4
.L_181:
        /*00b8*/ 	.byte	0x04, 0x17
        /*00ba*/ 	.short	(.L_183 - .L_182)
.L_182:
        /*00bc*/ 	.word	0x00000000
        /*00c0*/ 	.short	0x0003
        /*00c2*/ 	.short	0x0010
        /*00c4*/ 	.byte	0x00, 0xf5, 0x21, 0x00


	//----- nvinfo : EIATTR_KPARAM_INFO
	.align		4
.L_183:
        /*00c8*/ 	.byte	0x04, 0x17
        /*00ca*/ 	.short	(.L_185 - .L_184)
.L_184:
        /*00cc*/ 	.word	0x00000000
        /*00d0*/ 	.short	0x0002
        /*00d2*/ 	.short	0x0008
        /*00d4*/ 	.byte	0x00, 0xf0, 0x11, 0x00


	//----- nvinfo : EIATTR_KPARAM_INFO
	.align		4
.L_185:
        /*00d8*/ 	.byte	0x04, 0x17
        /*00da*/ 	.short	(.L_187 - .L_186)
.L_186:
        /*00dc*/ 	.word	0x00000000
        /*00e0*/ 	.short	0x0001
        /*00e2*/ 	.short	0x0004
        /*00e4*/ 	.byte	0x00, 0xf0, 0x11, 0x00


	//----- nvinfo : EIATTR_KPARAM_INFO
	.align		4
.L_187:
        /*00e8*/ 	.byte	0x04, 0x17
        /*00ea*/ 	.short	(.L_189 - .L_188)
.L_188:
        /*00ec*/ 	.word	0x00000000
        /*00f0*/ 	.short	0x0000
        /*00f2*/ 	.short	0x0000
        /*00f4*/ 	.byte	0x00, 0xf0, 0x11, 0x00


	//----- nvinfo : EIATTR_SPARSE_MMA_MASK
	.align		4
.L_189:
        /*00f8*/ 	.byte	0x03, 0x50
        /*00fa*/ 	.short	0x0000


	//----- nvinfo : EIATTR_MAXREG_COUNT
	.align		4
        /*00fc*/ 	.byte	0x03, 0x1b
        /*00fe*/ 	.short	0x00ff


	//----- nvinfo : EIATTR_NUM_BARRIERS
	.align		4
        /*0100*/ 	.byte	0x02, 0x4c
        /*0102*/ 	.byte	0x01
	.zero		1


	//----- nvinfo : EIATTR_MERCURY_ISA_VERSION
	.align		4
        /*0104*/ 	.byte	0x03, 0x5f
        /*0106*/ 	.short	0x0101


	//----- nvinfo : EIATTR_VRC_CTA_INIT_COUNT
	.align		4
        /*0108*/ 	.byte	0x02, 0x4a
	.zero		1
	.zero		1


	//----- nvinfo : EIATTR_EXIT_INSTR_OFFSETS
	.align		4
        /*010c*/ 	.byte	0x04, 0x1c
        /*010e*/ 	.short	(.L_191 - .L_190)


	//   ....[0]....
.L_190:
        /*0110*/ 	.word	0x00000040


	//   ....[1]....
        /*0114*/ 	.word	0x000015d0


	//   ....[2]....
        /*0118*/ 	.word	0x00001680


	//----- nvinfo : EIATTR_CRS_STACK_SIZE
	.align		4
.L_191:
        /*011c*/ 	.byte	0x04, 0x1e
        /*011e*/ 	.short	(.L_193 - .L_192)
.L_192:
        /*0120*/ 	.word	0x00000000


	//----- nvinfo : EIATTR_CBANK_PARAM_SIZE
	.align		4
.L_193:
        /*0124*/ 	.byte	0x03, 0x19
        /*0126*/ 	.short	0x0068


	//----- nvinfo : EIATTR_PARAM_CBANK
	.align		4
        /*0128*/ 	.byte	0x04, 0x0a
        /*012a*/ 	.short	(.L_195 - .L_194)
	.align		4
.L_194:
        /*012c*/ 	.word	index@(.nv.constant0._Z23k_shortest_paths_kerneliiiPKfPKiPiS3_PfS4_S2_S2_S0_S0_ii)
        /*0130*/ 	.short	0x0380
        /*0132*/ 	.short	0x0068


	//----- nvinfo : EIATTR_SW_WAR
	.align		4
.L_195:
        /*0134*/ 	.byte	0x04, 0x36
        /*0136*/ 	.short	(.L_197 - .L_196)
.L_196:
        /*0138*/ 	.word	0x00000008
.L_197:


//--------------------- .nv.info._Z31approximate_apsp_content_kernelPKfPfS1_ii --------------------------
	.section	.nv.info._Z31approximate_apsp_content_kernelPKfPfS1_ii,"",@"SHT_CUDA_INFO"
	.sectionflags	@""
	.align	4


	//----- nvinfo : EIATTR_CUDA_API_VERSION
	.align		4
        /*0000*/ 	.byte	0x04, 0x37
        /*0002*/ 	.short	(.L_199 - .L_198)
.L_198:
        /*0004*/ 	.word	0x00000082


	//----- nvinfo : EIATTR_KPARAM_INFO
	.align		4
.L_199:
        /*0008*/ 	.byte	0x04, 0x17
        /*000a*/ 	.short	(.L_201 - .L_200)
.L_200:
        /*000c*/ 	.word	0x00000000
        /*0010*/ 	.short	0x0004
        /*0012*/ 	.short	0x001c
        /*0014*/ 	.byte	0x00, 0xf0, 0x11, 0x00


	//----- nvinfo : EIATTR_KPARAM_INFO
	.align		4
.L_201:
        /*0018*/ 	.byte	0x04, 0x17
        /*001a*/ 	.short	(.L_203 - .L_202)
.L_202:
        /*001c*/ 	.word	0x00000000
        /*0020*/ 	.short	0x0003
        /*0022*/ 	.short	0x0018
        /*0024*/ 	.byte	0x00, 0xf0, 0x11, 0x00


	//----- nvinfo : EIATTR_KPARAM_INFO
	.align		4
.L_203:
        /*0028*/ 	.byte	0x04, 0x17
        /*002a*/ 	.short	(.L_205 - .L_204)
.L_204:
        /*002c*/ 	.word	0x00000000
        /*0030*/ 	.short	0x0002
        /*0032*/ 	.short	0x0010
        /*0034*/ 	.byte	0x00, 0xf5, 0x21, 0x00


	//----- nvinfo : EIATTR_KPARAM_INFO
	.align		4
.L_205:
        /*0038*/ 	.byte	0x04, 0x17
        /*003a*/ 	.short	(.L_207 - .L_206)
.L_206:
        /*003c*/ 	.word	0x00000000
        /*0040*/ 	.short	0x0001
        /*0042*/ 	.short	0x0008
        /*0044*/ 	.byte	0x00, 0xf5, 0x21, 0x00


	//----- nvinfo : EIATTR_KPARAM_INFO
	.align		4
.L_207:
        /*0048*/ 	.byte	0x04, 0x17
        /*004a*/ 	.short	(.L_209 - .L_208)
.L_208:
        /*004c*/ 	.word	0x00000000
        /*0050*/ 	.short	0x0000
        /*0052*/ 	.short	0x0000
        /*0054*/ 	.byte	0x00, 0xf5, 0x21, 0x00


	//----- nvinfo : EIATTR_SPARSE_MMA_MASK
	.align		4
.L_209:
        /*0058*/ 	.byte	0x03, 0x50
        /*005a*/ 	.short	0x0000


	//----- nvinfo : EIATTR_MAXREG_COUNT
	.align		4
        /*005c*/ 	.byte	0x03, 0x1b
        /*005e*/ 	.short	0x00ff


	//----- nvinfo : EIATTR_MERCURY_ISA_VERSION
	.align		4
        /*0060*/ 	.byte	0x03, 0x5f
        /*0062*/ 	.short	0x0101


	//----- nvinfo : EIATTR_VRC_CTA_INIT_COUNT
	.align		4
        /*0064*/ 	.byte	0x02, 0x4a
	.zero		1
	.zero		1


	//----- nvinfo : EIATTR_EXIT_INSTR_OFFSETS
	.align		4
        /*0068*/ 	.byte	0x04, 0x1c
        /*006a*/ 	.short	(.L_211 - .L_210)


	//   ....[0]....
.L_210:
        /*006c*/ 	.word	0x000000c0


	//   ....[1]....
        /*0070*/ 	.word	0x00000fe0


	//   ....[2]....
        /*0074*/ 	.word	0x00001070


	//----- nvinfo : EIATTR_CRS_STACK_SIZE
	.align		4
.L_211:
        /*0078*/ 	.byte	0x04, 0x1e
        /*007a*/ 	.short	(.L_213 - .L_212)
.L_212:
        /*007c*/ 	.word	0x00000000


	//----- nvinfo : EIATTR_CBANK_PARAM_SIZE
	.align		4
.L_213:
        /*0080*/ 	.byte	0x03, 0x19
        /*0082*/ 	.short	0x0020


	//----- nvinfo : EIATTR_PARAM_CBANK
	.align		4
        /*0084*/ 	.byte	0x04, 0x0a
        /*0086*/ 	.short	(.L_215 - .L_214)
	.align		4
.L_214:
        /*0088*/ 	.word	index@(.nv.constant0._Z31approximate_apsp_content_kernelPKfPfS1_ii)
        /*008c*/ 	.short	0x0380
        /*008e*/ 	.short	0x0020


	//----- nvinfo : EIATTR_SW_WAR
	.align		4
.L_215:
        /*0090*/ 	.byte	0x04, 0x36
        /*0092*/ 	.short	(.L_217 - .L_216)
.L_216:
        /*0094*/ 	.word	0x00000008
.L_217:


//--------------------- .nv.info._Z31select_content_landmarks_kernelPiPKiS1_iiy --------------------------
	.section	.nv.info._Z31select_content_landmarks_kernelPiPKiS1_iiy,"",@"SHT_CUDA_INFO"
	.sectionflags	@""
	.align	4


	//----- nvinfo : EIATTR_CUDA_API_VERSION
	.align		4
        /*0000*/ 	.byte	0x04, 0x37
        /*0002*/ 	.short	(.L_219 - .L_218)
.L_218:
        /*0004*/ 	.word	0x00000082


	//----- nvinfo : EIATTR_KPARAM_INFO
	.align		4
.L_219:
        /*0008*/ 	.byte	0x04, 0x17
        /*000a*/ 	.short	(.L_221 - .L_220)
.L_220:
        /*000c*/ 	.word	0x00000000
        /*0010*/ 	.short	0x0005
        /*0012*/ 	.short	0x0020
        /*0014*/ 	.byte	0x00, 0xf0, 0x21, 0x00


	//----- nvinfo : EIATTR_KPARAM_INFO
	.align		4
.L_221:
        /*0018*/ 	.byte	0x04, 0x17
        /*001a*/ 	.short	(.L_223 - .L_222)
.L_222:
        /*001c*/ 	.word	0x00000000
        /*0020*/ 	.short	0x0004
        /*0022*/ 	.short	0x001c
        /*0024*/ 	.byte	0x00, 0xf0, 0x11, 0x00


	//----- nvinfo : EIATTR_KPARAM_INFO
	.align		4
.L_223:
        /*0028*/ 	.byte	0x04, 0x17
        /*002a*/ 	.short	(.L_225 - .L_224)
.L_224:
        /*002c*/ 	.word	0x00000000
        /*0030*/ 	.short	0x0003
        /*0032*/ 	.short	0x0018
        /*0034*/ 	.byte	0x00, 0xf0, 0x11, 0x00


	//----- nvinfo : EIATTR_KPARAM_INFO
	.align		4
.L_225:
        /*0038*/ 	.byte	0x04, 0x17
        /*003a*/ 	.short	(.L_227 - .L_226)
.L_226:
        /*003c*/ 	.word	0x00000000
        /*0040*/ 	.short	0x0002
        /*0042*/ 	.short	0x0010
        /*0044*/ 	.byte	0x00, 0xf5, 0x21, 0x00


	//----- nvinfo : EIATTR_KPARAM_INFO
	.align		4
.L_227:
        /*0048*/ 	.byte	0x04, 0x17
        /*004a*/ 	.short	(.L_229 - .L_228)
.L_228:
        /*004c*/ 	.word	0x00000000
        /*0050*/ 	.short	0x0001
        /*0052*/ 	.short	0x0008
        /*0054*/ 	.byte	0x00, 0xf5, 0x21, 0x00


	//----- nvinfo : EIATTR_KPARAM_INFO
	.align		4
.L_229:
        /*0058*/ 	.byte	0x04, 0x17
        /*005a*/ 	.short	(.L_231 - .L_230)
.L_230:
        /*005c*/ 	.word	0x00000000
        /*0060*/ 	.short	0x0000
        /*0062*/ 	.short	0x0000
        /*0064*/ 	.byte	0x00, 0xf5, 0x21, 0x00


	//----- nvinfo : EIATTR_SPARSE_MMA_MASK
	.align		4
.L_231:
        /*0068*/ 	.byte	0x03, 0x50
        /*006a*/ 	.short	0x0000


	//----- nvinfo : EIATTR_MAXREG_COUNT
	.align		4
        /*006c*/ 	.byte	0x03, 0x1b
        /*006e*/ 	.short	0x00ff


	//----- nvinfo : EIATTR_MERCURY_ISA_VERSION
	.align		4
        /*0070*/ 	.byte	0x03, 0x5f
        /*0072*/ 	.short	0x0101


	//----- nvinfo : EIATTR_VRC_CTA_INIT_COUNT
	.align		4
        /*0074*/ 	.byte	0x02, 0x4a
	.zero		1
	.zero		1


	//----- nvinfo : EIATTR_EXIT_INSTR_OFFSETS
	.align		4
        /*0078*/ 	.byte	0x04, 0x1c
        /*007a*/ 	.short	(.L_233 - .L_232)


	//   ....[0]....
.L_232:
        /*007c*/ 	.word	0x00000070


	//   ....[1]....
        /*0080*/ 	.word	0x00000f30


	//----- nvinfo : EIATTR_CRS_STACK_SIZE
	.align		4
.L_233:
        /*0084*/ 	.byte	0x04, 0x1e
        /*0086*/ 	.short	(.L_235 - .L_234)
.L_234:
        /*0088*/ 	.word	0x00000000


	//----- nvinfo : EIATTR_CBANK_PARAM_SIZE
	.align		4
.L_235:
        /*008c*/ 	.byte	0x03, 0x19
        /*008e*/ 	.short	0x0028


	//----- nvinfo : EIATTR_PARAM_CBANK
	.align		4
        /*0090*/ 	.byte	0x04, 0x0a
        /*0092*/ 	.short	(.L_237 - .L_236)
	.align		4
.L_236:
        /*0094*/ 	.word	index@(.nv.constant0._Z31select_content_landmarks_kernelPiPKiS1_iiy)
        /*0098*/ 	.short	0x0380
        /*009a*/ 	.short	0x0028


	//----- nvinfo : EIATTR_SW_WAR
	.align		4
.L_237:
        /*009c*/ 	.byte	0x04, 0x36
        /*009e*/ 	.short	(.L_239 - .L_238)
.L_238:
        /*00a0*/ 	.word	0x00000008
.L_239:


//--------------------- .nv.info._Z20sssp_semantic_kerneliPfPiS_PKiS2_PKfS4_S4_S2_iS0_S0_iif --------------------------
	.section	.nv.info._Z20sssp_semantic_kerneliPfPiS_PKiS2_PKfS4_S4_S2_iS0_S0_iif,"",@"SHT_CUDA_INFO"
	.sectionflags	@""
	.align	4


	//----- nvinfo : EIATTR_CUDA_API_VERSION
	.align		4
        /*0000*/ 	.byte	0x04, 0x37
        /*0002*/ 	.short	(.L_241 - .L_240)
.L_240:
        /*0004*/ 	.word	0x00000082


	//----- nvinfo : EIATTR_KPARAM_INFO
	.align		4
.L_241:
        /*0008*/ 	.byte	0x04, 0x17
        /*000a*/ 	.short	(.L_243 - .L_242)
.L_242:
        /*000c*/ 	.word	0x00000000
        /*0010*/ 	.short	0x000f
        /*0012*/ 	.short	0x0070
        /*0014*/ 	.byte	0x00, 0xf0, 0x11, 0x00


	//----- nvinfo : EIATTR_KPARAM_INFO
	.align		4
.L_243:
        /*0018*/ 	.byte	0x04, 0x17
        /*001a*/ 	.short	(.L_245 - .L_244)
.L_244:
        /*001c*/ 	.word	0x00000000
        /*0020*/ 	.short	0x000e
        /*0022*/ 	.short	0x006c
        /*0024*/ 	.byte	0x00, 0xf0, 0x11, 0x00


	//----- nvinfo : EIATTR_KPARAM_INFO
	.align		4
.L_245:
        /*0028*/ 	.byte	0x04, 0x17
        /*002a*/ 	.short	(.L_247 - .L_246)
.L_246:
        /*002c*/ 	.word	0x00000000
        /*0030*/ 	.short	0x000d
        /*0032*/ 	.short	0x0068
        /*0034*/ 	.byte	0x00, 0xf0, 0x11, 0x00


	//----- nvinfo : EIATTR_KPARAM_INFO
	.align		4
.L_247:
        /*0038*/ 	.byte	0x04, 0x17
        /*003a*/ 	.short	(.L_249 - .L_248)
.L_248:
        /*003c*/ 	.word	0x00000000
        /*0040*/ 	.short	0x000c
        /*0042*/ 	.short	0x0060
        /*0044*/ 	.byte	0x00, 0xf5, 0x21, 0x00


	//----- nvinfo : EIATTR_KPARAM_INFO
	.align		4
.L_249:
        /*0048*/ 	.byte	0x04, 0x17
        /*004a*/ 	.short	(.L_251 - .L_250)
.L_250:
        /*004c*/ 	.word	0x00000000
        /*0050*/ 	.short	0x000b
        /*0052*/ 	.short	0x0058
        /*0054*/ 	.byte	0x00, 0xf5, 0x21, 0x00


	//----- nvinfo : EIATTR_KPARAM_INFO
	.align		4
.L_251:
        /*0058*/ 	.byte	0x04, 0x17
        /*005a*/ 	.short	(.L_253 - .L_252)
.L_252:
        /*005c*/ 	.word	0x00000000
        /*0060*/ 	.short	0x000a
        /*0062*/ 	.short	0x0050
        /*0064*/ 	.byte	0x00, 0xf0, 0x11, 0x00


	//----- nvinfo : EIATTR_KPARAM_INFO
	.align		4
.L_253:
        /*0068*/ 	.byte	0x04, 0x17
        /*006a*/ 	.short	(.L_255 - .L_254)
.L_254:
        /*006c*/ 	.word	0x00000000
        /*0070*/ 	.short	0x0009
        /*0072*/ 	.short	0x0048
        /*0074*/ 	.byte	0x00, 0xf5, 0x21, 0x00


	//----- nvinfo : EIATTR_KPARAM_INFO
	.align		4
.L_255:
        /*0078*/ 	.byte	0x04, 0x17
        /*007a*/ 	.short	(.L_257 - .L_256)
.L_256:
        /*007c*/ 	.word	0x00000000
        /*0080*/ 	.short	0x0008
        /*0082*/ 	.short	0x0040
        /*0084*/ 	.byte	0x00, 0xf5, 0x21, 0x00


	//----- nvinfo : EIATTR_KPARAM_INFO
	.align		4
.L_257:
        /*0088*/ 	.byte	0x04, 0x17
        /*008a*/ 	.short	(.L_259 - .L_258)
.L_258:
        /*008c*/ 	.word	0x00000000
        /*0090*/ 	.short	0x0007
        /*0092*/ 	.short	0x0038
        /*0094*/ 	.byte	0x00, 0xf5, 0x21, 0x00


	//----- nvinfo : EIATTR_KPARAM_INFO
	.align		4
.L_259:
        /*0098*/ 	.byte	0x04, 0x17
        /*009a*/ 	.short	(.L_261 - .L_260)
.L_260:
        /*009c*/ 	.word	0x00000000
        /*00a0*/ 	.short	0x0006
        /*00a2*/ 	.short	0x0030
        /*00a4*/ 	.byte	0x00, 0xf5, 0x21, 0x00


	//----- nvinfo : EIATTR_KPARAM_INFO
	.align		4
.L_261:
        /*00a8*/ 	.byte	0x04, 0x17
        /*00aa*/ 	.short	(.L_263 - .L_262)
.L_262:
        /*00ac*/ 	.word	0x00000000
        /*00b0*/ 	.short	0x0005
        /*00b2*/ 	.short	0x0028
        /*00b4*/ 	.byte	0x00, 0xf5, 0x21, 0x00


	//----- nvinfo : EIATTR_KPARAM_INFO
	.align		4
.L_263:
        /*00b8*/ 	.byte	0x04, 0x17
        /*00ba*/ 	.short	(.L_265 - .L_264)
.L_264:
        /*00bc*/ 	.word	0x00000000
        /*00c0*/ 	.short	0x0004
        /*00c2*/ 	.short	0x0020
        /*00c4*/ 	.byte	0x00, 0xf5, 0x21, 0x00


	//----- nvinfo : EIATTR_KPARAM_INFO
	.align		4
.L_265:
        /*00c8*/ 	.byte	0x04, 0x17
        /*00ca*/ 	.short	(.L_267 - .L_266)
.L_266:
        /*00cc*/ 	.word	0x00000000
        /*00d0*/ 	.short	0x0003
        /*00d2*/ 	.short	0x0018
        /*00d4*/ 	.byte	0x00, 0xf5, 0x21, 0x00


	//----- nvinfo : EIATTR_KPARAM_INFO
	.align		4
.L_267:
        /*00d8*/ 	.byte	0x04, 0x17
        /*00da*/ 	.short	(.L_269 - .L_268)
.L_268:
        /*00dc*/ 	.word	0x00000000
        /*00e0*/ 	.short	0x0002
        /*00e2*/ 	.short	0x0010
        /*00e4*/ 	.byte	0x00, 0xf5, 0x21, 0x00


	//----- nvinfo : EIATTR_KPARAM_INFO
	.align		4
.L_269:
        /*00e8*/ 	.byte	0x04, 0x17
        /*00ea*/ 	.short	(.L_271 - .L_270)
.L_270:
        /*00ec*/ 	.word	0x00000000
        /*00f0*/ 	.short	0x0001
        /*00f2*/ 	.short	0x0008
        /*00f4*/ 	.byte	0x00, 0xf5, 0x21, 0x00


	//----- nvinfo : EIATTR_KPARAM_INFO
	.align		4
.L_271:
        /*00f8*/ 	.byte	0x04, 0x17
        /*00fa*/ 	.short	(.L_273 - .L_272)
.L_272:
        /*00fc*/ 	.word	0x00000000
        /*0100*/ 	.short	0x0000
        /*0102*/ 	.short	0x0000
        /*0104*/ 	.byte	0x00, 0xf0, 0x11, 0x00


	//----- nvinfo : EIATTR_SPARSE_MMA_MASK
	.align		4
.L_273:
        /*0108*/ 	.byte	0x03, 0x50
        /*010a*/ 	.short	0x0000


	//----- nvinfo : EIATTR_MAXREG_COUNT
	.align		4
        /*010c*/ 	.byte	0x03, 0x1b
        /*010e*/ 	.short	0x00ff


	//----- nvinfo : EIATTR_NUM_BARRIERS
	.align		4
        /*0110*/ 	.byte	0x02, 0x4c
        /*0112*/ 	.byte	0x01
	.zero		1


	//----- nvinfo : EIATTR_MERCURY_ISA_VERSION
	.align		4
        /*0114*/ 	.byte	0x03, 0x5f
        /*0116*/ 	.short	0x0101


	//----- nvinfo : EIATTR_INT_WARP_WIDE_INSTR_OFFSETS
	.align		4
        /*0118*/ 	.byte	0x04, 0x31
        /*011a*/ 	.short	(.L_275 - .L_274)


	//   ....[0]....
.L_274:
        /*011c*/ 	.word	0x00000b30


	//   ....[1]....
        /*0120*/ 	.word	0x00000c30


	//----- nvinfo : EIATTR_VRC_CTA_INIT_COUNT
	.align		4
.L_275:
        /*0124*/ 	.byte	0x02, 0x4a
	.zero		1
	.zero		1


	//----- nvinfo : EIATTR_EXIT_INSTR_OFFSETS
	.align		4
        /*0128*/ 	.byte	0x04, 0x1c
        /*012a*/ 	.short	(.L_277 - .L_276)


	//   ....[0]....
.L_276:
        /*012c*/ 	.word	0x00000620


	//   ....[1]....
        /*0130*/ 	.word	0x00000d00


	//----- nvinfo : EIATTR_CRS_STACK_SIZE
	.align		4
.L_277:
        /*0134*/ 	.byte	0x04, 0x1e
        /*0136*/ 	.short	(.L_279 - .L_278)
.L_278:
        /*0138*/ 	.word	0x00000000


	//----- nvinfo : EIATTR_CBANK_PARAM_SIZE
	.align		4
.L_279:
        /*013c*/ 	.byte	0x03, 0x19
        /*013e*/ 	.short	0x0074


	//----- nvinfo : EIATTR_PARAM_CBANK
	.align		4
        /*0140*/ 	.byte	0x04, 0x0a
        /*0142*/ 	.short	(.L_281 - .L_280)
	.align		4
.L_280:
        /*0144*/ 	.word	index@(.nv.constant0._Z20sssp_semantic_kerneliPfPiS_PKiS2_PKfS4_S4_S2_iS0_S0_iif)
        /*0148*/ 	.short	0x0380
        /*014a*/ 	.short	0x0074


	//----- nvinfo : EIATTR_SW_WAR
	.align		4
.L_281:
        /*014c*/ 	.byte	0x04, 0x36
        /*014e*/ 	.short	(.L_283 - .L_282)
.L_282:
        /*0150*/ 	.word	0x00000008
.L_283:


//--------------------- .nv.callgraph             --------------------------
	.section	.nv.callgraph,"",@"SHT_CUDA_CALLGRAPH"
	.align	4
	.sectionentsize	8
	.align		4
        /*0000*/ 	.word	0x00000000
	.align		4
        /*0004*/ 	.word	0xffffffff
	.align		4
        /*0008*/ 	.word	0x00000000
	.align		4
        /*000c*/ 	.word	0xfffffffe
	.align		4
        /*0010*/ 	.word	0x00000000
	.align		4
        /*0014*/ 	.word	0xfffffffd
	.align		4
        /*0018*/ 	.word	0x00000000
	.align		4
        /*001c*/ 	.word	0xfffffffc


//--------------------- .text._Z31bounded_dijkstra_content_kernelPKiiPfPiS0_S0_PKffS2_S2_i --------------------------
	.section	.text._Z31bounded_dijkstra_content_kernelPKiiPfPiS0_S0_PKffS2_S2_i,"ax",@progbits
	.align	128
        .global         _Z31bounded_dijkstra_content_kernelPKiiPfPiS0_S0_PKffS2_S2_i
        .type           _Z31bounded_dijkstra_content_kernelPKiiPfPiS0_S0_PKffS2_S2_i,@function
        .size           _Z31bounded_dijkstra_content_kernelPKiiPfPiS0_S0_PKffS2_S2_i,(.L_x_159 - _Z31bounded_dijkstra_content_kernelPKiiPfPiS0_S0_PKffS2_S2_i)
        .other          _Z31bounded_dijkstra_content_kernelPKiiPfPiS0_S0_PKffS2_S2_i,@"STO_CUDA_ENTRY STV_DEFAULT"
_Z31bounded_dijkstra_content_kernelPKiiPfPiS0_S0_PKffS2_S2_i:
.text._Z31bounded_dijkstra_content_kernelPKiiPfPiS0_S0_PKffS2_S2_i:
[----:B------:R-:W-:Y:S01]  /*0000*/  LDC R1, c[0x0][0x37c] ;  /* 0x0000df00ff017b82 */ /* 0x000fe20000000800 */
[----:B------:R-:W0:Y:S07]  /*0010*/  S2R R3, SR_TID.X ;  /* 0x0000000000037919 */ /* 0x000e2e0000002100 */
[----:B------:R-:W0:Y:S01]  /*0020*/  S2UR UR4, SR_CTAID.X ;  /* 0x00000000000479c3 */ /* 0x000e220000002500 */
[----:B------:R-:W1:Y:S01]  /*0030*/  LDCU.64 UR6, c[0x0][0x358] ;  /* 0x00006b00ff0677ac */ /* 0x000e620008000a00 */
[----:B------:R-:W-:Y:S01]  /*0040*/  BSSY.RECONVERGENT B0, `(.L_x_0) ;  /* 0x0000017000007945 */ /* 0x000fe20003800200 */
[----:B------:R-:W-:-:S05]  /*0050*/  IMAD.MOV.U32 R0, RZ, RZ, 0x3dcccccd ;  /* 0x3dcccccdff007424 */ /* 0x000fca00078e00ff */
[----:B------:R-:W0:Y:S08]  /*0060*/  LDC R4, c[0x0][0x360] ;  /* 0x0000d800ff047b82 */ /* 0x000e300000000800 */
[----:B------:R-:W2:Y:S08]  /*0070*/  LDC R5, c[0x0][0x388] ;  /* 0x0000e200ff057b82 */ /* 0x000eb00000000800 */
[----:B------:R-:W3:Y:S01]  /*0080*/  LDC R16, c[0x0][0x3b8] ;  /* 0x0000ee00ff107b82 */ /* 0x000ee20000000800 */
[----:B0-----:R-:W-:-:S02]  /*0090*/  IMAD R2, R4, UR4, R3 ;  /* 0x0000000404027c24 */ /* 0x001fc4000f8e0203 */
[----:B------:R-:W-:-:S03]  /*00a0*/  IMAD.MOV.U32 R3, RZ, RZ, 0x41200000 ;  /* 0x41200000ff037424 */ /* 0x000fc600078e00ff */
[C---:B------:R-:W-:Y:S02]  /*00b0*/  ISETP.NE.AND P1, PT, R2.reuse, RZ, PT ;  /* 0x000000ff0200720c */ /* 0x040fe40003f25270 */
[----:B--2---:R-:W-:-:S11]  /*00c0*/  ISETP.GE.AND P0, PT, R2, R5, PT ;  /* 0x000000050200720c */ /* 0x004fd60003f06270 */
[----:B------:R-:W0:Y:S02]  /*00d0*/  @!P1 LDC.64 R6, c[0x0][0x3c8] ;  /* 0x0000f200ff069b82 */ /* 0x000e240000000a00 */
[----:B-1-3--:R-:W-:Y:S05]  /*00e0*/  @P0 BRA `(.L_x_1) ;  /* 0x0000000000300947 */ /* 0x00afea0003800000 */
[----:B------:R-:W1:Y:S08]  /*00f0*/  LDC.64 R8, c[0x0][0x380] ;  /* 0x0000e000ff087b82 */ /* 0x000e700000000a00 */
[----:B------:R-:W2:Y:S08]  /*0100*/  LDC.64 R10, c[0x0][0x390] ;  /* 0x0000e400ff0a7b82 */ /* 0x000eb00000000a00 */
[----:B------:R-:W3:Y:S01]  /*0110*/  LDC.64 R12, c[0x0][0x398] ;  /* 0x0000e600ff0c7b82 */ /* 0x000ee20000000a00 */
[----:B-1----:R-:W-:-:S07]  /*0120*/  IMAD.WIDE R8, R2, 0x4, R8 ;  /* 0x0000000402087825 */ /* 0x002fce00078e0208 */
[----:B------:R-:W1:Y:S01]  /*0130*/  LDC.64 R14, c[0x0][0x3c0] ;  /* 0x0000f000ff0e7b82 */ /* 0x000e620000000a00 */
[----:B------:R-:W2:Y:S01]  /*0140*/  LDG.E.CONSTANT R9, desc[UR6][R8.64] ;  /* 0x0000000608097981 */ /* 0x000ea2000c1e9900 */
[----:B-1----:R-:W-:-:S04]  /*0150*/  IMAD.WIDE R14, R2, 0x4, R14 ;  /* 0x00000004020e7825 */ /* 0x002fc800078e020e */
[----:B--2---:R-:W-:-:S04]  /*0160*/  IMAD.WIDE R10, R9, 0x4, R10 ;  /* 0x00000004090a7825 */ /* 0x004fc800078e020a */
[----:B---3--:R-:W-:Y:S01]  /*0170*/  IMAD.WIDE R12, R9, 0x4, R12 ;  /* 0x00000004090c7825 */ /* 0x008fe200078e020c */
[----:B------:R1:W-:Y:S04]  /*0180*/  STG.E desc[UR6][R10.64], RZ ;  /* 0x000000ff0a007986 */ /* 0x0003e8000c101906 */
[----:B------:R1:W-:Y:S04]  /*0190*/  STG.E desc[UR6][R12.64], R9 ;  /* 0x000000090c007986 */ /* 0x0003e8000c101906 */
[----:B------:R1:W-:Y:S02]  /*01a0*/  STG.E desc[UR6][R14.64], R9 ;  /* 0x000000090e007986 */ /* 0x0003e4000c101906 */
.L_x_1:
[----:B------:R-:W-:Y:S05]  /*01b0*/  BSYNC.RECONVERGENT B0 ;  /* 0x0000000000007941 */ /* 0x000fea0003800200 */
.L_x_0:
[----:B------:R-:W2:Y:S01]  /*01c0*/  FCHK P0, R16, 0.10000000149011611938 ;  /* 0x3dcccccd10007902 */ /* 0x000ea20000000000 */
[----:B------:R-:W-:Y:S01]  /*01d0*/  FFMA R0, R3, -R0, 1 ;  /* 0x3f80000003007423 */ /* 0x000fe20000000800 */
[----:B0-----:R0:W-:Y:S03]  /*01e0*/  @!P1 STG.E desc[UR6][R6.64], R5 ;  /* 0x0000000506009986 */ /* 0x0011e6000c101906 */
[----:B------:R-:W-:-:S04]  /*01f0*/  FFMA R0, R0, R3, 10 ;  /* 0x4120000000007423 */ /* 0x000fc80000000003 */
[----:B------:R-:W-:-:S04]  /*0200*/  FFMA R3, R0, R16, RZ ;  /* 0x0000001000037223 */ /* 0x000fc800000000ff */
[----:B------:R-:W-:-:S04]  /*0210*/  FFMA R8, R3, -0.10000000149011611938, R16 ;  /* 0xbdcccccd03087823 */ /* 0x000fc80000000010 */
[----:B------:R-:W-:Y:S01]  /*0220*/  FFMA R0, R0, R8, R3 ;  /* 0x0000000800007223 */ /* 0x000fe20000000003 */
[----:B------:R-:W-:Y:S06]  /*0230*/  BAR.SYNC.DEFER_BLOCKING 0x0 ;  /* 0x0000000000007b1d */ /* 0x000fec0000010000 */
[----:B--2---:R-:W-:Y:S05]  /*0240*/  @!P0 BRA `(.L_x_2) ;  /* 0x00000000000c8947 */ /* 0x004fea0003800000 */
[----:B0-----:R-:W-:-:S07]  /*0250*/  MOV R6, 0x270 ;  /* 0x0000027000067802 */ /* 0x001fce0000000f00 */
[----:B-1----:R-:W-:Y:S05]  /*0260*/  CALL.REL.NOINC `($__internal_0_$__cuda_sm3x_div_rn_noftz_f32_slowpath) ;  /* 0x00000004002c7944 */ /* 0x002fea0003c00000 */
[----:B------:R-:W-:-:S07]  /*0270*/  IMAD.MOV.U32 R0, RZ, RZ, R3 ;  /* 0x000000ffff007224 */ /* 0x000fce00078e0003 */
.L_x_2:
[----:B------:R-:W2:Y:S02]  /*0280*/  F2I.TRUNC.NTZ R0, R0 ;  /* 0x0000000000007305 */ /* 0x000ea4000020f100 */
[----:B--2---:R-:W-:-:S13]  /*0290*/  ISETP.GE.AND P0, PT, R0, RZ, PT ;  /* 0x000000ff0000720c */ /* 0x004fda0003f06270 */
[----:B------:R-:W-:Y:S05]  /*02a0*/  @!P0 EXIT ;  /* 0x000000000000894d */ /* 0x000fea0003800000 */
[----:B0-----:R-:W0:Y:S02]  /*02b0*/  LDC.64 R6, c[0x0][0x3c8] ;  /* 0x0000f200ff067b82 */ /* 0x001e240000000a00 */
[----:B0-----:R-:W2:Y:S02]  /*02c0*/  LDG.E R3, desc[UR6][R6.64] ;  /* 0x0000000606037981 */ /* 0x001ea4000c1e1900 */
[----:B--2---:R-:W-:-:S13]  /*02d0*/  ISETP.NE.AND P0, PT, R3, RZ, PT ;  /* 0x000000ff0300720c */ /* 0x004fda0003f05270 */
[----:B------:R-:W-:Y:S05]  /*02e0*/  @!P0 EXIT ;  /* 0x000000000000894d */ /* 0x000fea0003800000 */
[----:B------:R-:W0:Y:S02]  /*02f0*/  LDCU UR4, c[0x0][0x370] ;  /* 0x00006e00ff0477ac */ /* 0x000e240008000800 */
[----:B0-----:R-:W-:Y:S01]  /*0300*/  IMAD R4, R4, UR4, RZ ;  /* 0x0000000404047c24 */ /* 0x001fe2000f8e02ff */
[----:B------:R-:W-:-:S06]  /*0310*/  UMOV UR4, URZ ;  /* 0x000000ff00047c82 */ /* 0x000fcc0008000000 */
.L_x_13:
[----:B------:R-:W-:Y:S02]  /*0320*/  ISETP.GE.AND P1, PT, R2, R3, PT ;  /* 0x000000030200720c */ /* 0x000fe40003f26270 */
[----:B------:R-:W-:Y:S01]  /*0330*/  ISETP.NE.AND P0, PT, R0, UR4, PT ;  /* 0x0000000400007c0c */ /* 0x000fe2000bf05270 */
[----:B------:R-:W-:-:S10]  /*0340*/  UIADD3 UR4, UPT, UPT, UR4, 0x1, URZ ;  /* 0x0000000104047890 */ /* 0x000fd4000fffe0ff */
[----:B01----:R-:W-:Y:S05]  /*0350*/  @P1 BRA `(.L_x_3) ;  /* 0x0000000000e01947 */ /* 0x003fea0003800000 */
[----:B------:R-:W-:-:S07]  /*0360*/  IMAD.MOV.U32 R5, RZ, RZ, R2 ;  /* 0x000000ffff057224 */ /* 0x000fce00078e0002 */
.L_x_12:
[----:B01----:R-:W0:Y:S01]  /*0370*/  LDC.64 R8, c[0x0][0x3c0] ;  /* 0x0000f000ff087b82 */ /* 0x003e220000000a00 */
[----:B------:R-:W1:Y:S07]  /*0380*/  LDCU UR5, c[0x0][0x3b8] ;  /* 0x00007700ff0577ac */ /* 0x000e6e0008000800 */
[----:B------:R-:W2:Y:S01]  /*0390*/  LDC.64 R10, c[0x0][0x390] ;  /* 0x0000e400ff0a7b82 */ /* 0x000ea20000000a00 */
[----:B0-----:R-:W-:-:S05]  /*03a0*/  IMAD.WIDE R8, R5, 0x4, R8 ;  /* 0x0000000405087825 */ /* 0x001fca00078e0208 */
[----:B------:R-:W2:Y:S02]  /*03b0*/  LDG.E R6, desc[UR6][R8.64] ;  /* 0x0000000608067981 */ /* 0x000ea4000c1e1900 */
[----:B--2---:R-:W-:-:S05]  /*03c0*/  IMAD.WIDE R10, R6, 0x4, R10 ;  /* 0x00000004060a7825 */ /* 0x004fca00078e020a */
[----:B------:R-:W1:Y:S01]  /*03d0*/  LDG.E R7, desc[UR6][R10.64] ;  /* 0x000000060a077981 */ /* 0x000e62000c1e1900 */
[----:B------:R-:W-:Y:S01]  /*03e0*/  IMAD.IADD R5, R4, 0x1, R5 ;  /* 0x0000000104057824 */ /* 0x000fe200078e0205 */
[----:B------:R-:W-:Y:S04]  /*03f0*/  BSSY B0, `(.L_x_4) ;  /* 0x000002d000007945 */ /* 0x000fe80003800000 */
[----:B------:R-:W-:Y:S02]  /*0400*/  ISETP.GE.AND P1, PT, R5, R3, PT ;  /* 0x000000030500720c */ /* 0x000fe40003f26270 */
[----:B-1----:R-:W-:-:S13]  /*0410*/  FSETP.GE.AND P2, PT, R7, UR5, PT ;  /* 0x0000000507007c0b */ /* 0x002fda000bf46000 */
[----:B------:R-:W-:Y:S05]  /*0420*/  @P2 BRA `(.L_x_5) ;  /* 0x0000000000a42947 */ /* 0x000fea0003800000 */
[----:B------:R-:W0:Y:S02]  /*0430*/  LDC.64 R8, c[0x0][0x3a0] ;  /* 0x0000e800ff087b82 */ /* 0x000e240000000a00 */
[----:B0-----:R-:W-:-:S05]  /*0440*/  IMAD.WIDE R8, R6, 0x4, R8 ;  /* 0x0000000406087825 */ /* 0x001fca00078e0208 */
[----:B------:R-:W2:Y:S04]  /*0450*/  LDG.E.CONSTANT R11, desc[UR6][R8.64] ;  /* 0x00000006080b7981 */ /* 0x000ea8000c1e9900 */
[----:B------:R-:W2:Y:S02]  /*0460*/  LDG.E.CONSTANT R10, desc[UR6][R8.64+0x4] ;  /* 0x00000406080a7981 */ /* 0x000ea4000c1e9900 */
[----:B--2---:R-:W-:-:S13]  /*0470*/  ISETP.GE.AND P2, PT, R11, R10, PT ;  /* 0x0000000a0b00720c */ /* 0x004fda0003f46270 */
[----:B------:R-:W-:Y:S05]  /*0480*/  @P2 BRA `(.L_x_5) ;  /* 0x00000000008c2947 */ /* 0x000fea0003800000 */
.L_x_11:
[----:B0-----:R-:W0:Y:S01]  /*0490*/  LDC.64 R12, c[0x0][0x3b0] ;  /* 0x0000ec00ff0c7b82 */ /* 0x001e220000000a00 */
[----:B-1----:R-:W1:Y:S01]  /*04a0*/  LDCU UR5, c[0x0][0x3b8] ;  /* 0x00007700ff0577ac */ /* 0x002e620008000800 */
[----:B0-----:R-:W-:-:S06]  /*04b0*/  IMAD.WIDE R12, R11, 0x4, R12 ;  /* 0x000000040b0c7825 */ /* 0x001fcc00078e020c */
[----:B------:R-:W2:Y:S01]  /*04c0*/  LDG.E.CONSTANT R12, desc[UR6][R12.64] ;  /* 0x000000060c0c7981 */ /* 0x000ea2000c1e9900 */
[----:B------:R-:W-:Y:S01]  /*04d0*/  IMAD.MOV.U32 R8, RZ, RZ, R11 ;  /* 0x000000ffff087224 */ /* 0x000fe200078e000b */
[----:B------:R-:W-:Y:S01]  /*04e0*/  BSSY B1, `(.L_x_6) ;  /* 0x000001c000017945 */ /* 0x000fe20003800000 */
[----:B------:R-:W-:-:S05]  /*04f0*/  VIADD R11, R11, 0x1 ;  /* 0x000000010b0b7836 */ /* 0x000fca0000000000 */
[----:B------:R-:W-:Y:S01]  /*0500*/  ISETP.NE.AND P2, PT, R11, R10, PT ;  /* 0x0000000a0b00720c */ /* 0x000fe20003f45270 */
[----:B--2---:R-:W-:-:S05]  /*0510*/  FADD R9, R7, R12 ;  /* 0x0000000c07097221 */ /* 0x004fca0000000000 */
[----:B-1----:R-:W-:-:S13]  /*0520*/  FSETP.GEU.AND P3, PT, R9, UR5, PT ;  /* 0x0000000509007c0b */ /* 0x002fda000bf6e000 */
[----:B------:R-:W-:Y:S05]  /*0530*/  @P3 BRA `(.L_x_7) ;  /* 0x0000000000583947 */ /* 0x000fea0003800000 */
[----:B------:R-:W0:Y:S01]  /*0540*/  LDCU.64 UR8, c[0x0][0x3a8] ;  /* 0x00007500ff0877ac */ /* 0x000e220008000a00 */
[----:B------:R-:W-:Y:S01]  /*0550*/  SHF.R.S32.HI R13, RZ, 0x1f, R8 ;  /* 0x0000001fff0d7819 */ /* 0x000fe20000011408 */
[----:B------:R-:W1:Y:S01]  /*0560*/  LDC.64 R14, c[0x0][0x390] ;  /* 0x0000e400ff0e7b82 */ /* 0x000e620000000a00 */
[----:B0-----:R-:W-:-:S04]  /*0570*/  LEA R12, P3, R8, UR8, 0x2 ;  /* 0x00000008080c7c11 */ /* 0x001fc8000f8610ff */
[----:B------:R-:W-:-:S05]  /*0580*/  LEA.HI.X R13, R8, UR9, R13, 0x2, P3 ;  /* 0x00000009080d7c11 */ /* 0x000fca00098f140d */
[----:B------:R-:W1:Y:S01]  /*0590*/  LDG.E.CONSTANT R17, desc[UR6][R12.64] ;  /* 0x000000060c117981 */ /* 0x000e62000c1e9900 */
[----:B------:R-:W-:Y:S01]  /*05a0*/  BSSY B2, `(.L_x_8) ;  /* 0x000000b000027945 */ /* 0x000fe20003800000 */
[----:B-1----:R-:W-:-:S05]  /*05b0*/  IMAD.WIDE R14, R17, 0x4, R14 ;  /* 0x00000004110e7825 */ /* 0x002fca00078e020e */
[----:B------:R0:W5:Y:S02]  /*05c0*/  LDG.E R8, desc[UR6][R14.64] ;  /* 0x000000060e087981 */ /* 0x000164000c1e1900 */
.L_x_10:
[----:B-----5:R-:W-:Y:S01]  /*05d0*/  FSETP.GE.AND P3, PT, R9, R8, PT ;  /* 0x000000080900720b */ /* 0x020fe20003f66000 */
[----:B------:R-:W-:Y:S05]  /*05e0*/  YIELD ;  /* 0x0000000000007946 */ /* 0x000fea0003800000 */
[----:B------:R-:W-:-:S07]  /*05f0*/  IMAD.MOV.U32 R12, RZ, RZ, R8 ;  /* 0x000000ffff0c7224 */ /* 0x000fce00078e0008 */
[----:B------:R-:W-:Y:S05]  /*0600*/  @P3 BRA `(.L_x_9) ;  /* 0x0000000000103947 */ /* 0x000fea0003800000 */
[----:B------:R-:W2:Y:S02]  /*0610*/  ATOMG.E.CAS.STRONG.GPU PT, R13, [R14], R8, R9 ;  /* 0x000000080e0d73a9 */ /* 0x000ea400001ee109 */
[----:B--2---:R-:W-:Y:S01]  /*0620*/  ISETP.NE.AND P3, PT, R8, R13, PT ;  /* 0x0000000d0800720c */ /* 0x004fe20003f65270 */
[----:B------:R-:W-:-:S12]  /*0630*/  IMAD.MOV.U32 R8, RZ, RZ, R13 ;  /* 0x000000ffff087224 */ /* 0x000fd800078e000d */
[----:B------:R-:W-:Y:S05]  /*0640*/  @P3 BRA `(.L_x_10) ;  /* 0xfffffffc00e03947 */ /* 0x000fea000383ffff */
.L_x_9:
[----:B------:R-:W-:Y:S05]  /*0650*/  BSYNC B2 ;  /* 0x0000000000027941 */ /* 0x000fea0003800000 */
.L_x_8:
[----:B------:R-:W-:-:S13]  /*0660*/  FSETP.GEU.AND P3, PT, R9, R12, PT ;  /* 0x0000000c0900720b */ /* 0x000fda0003f6e000 */
[----:B------:R-:W1:Y:S02]  /*0670*/  @!P3 LDC.64 R8, c[0x0][0x398] ;  /* 0x0000e600ff08bb82 */ /* 0x000e640000000a00 */
[----:B-1----:R-:W-:-:S05]  /*0680*/  @!P3 IMAD.WIDE R8, R17, 0x4, R8 ;  /* 0x000000041108b825 */ /* 0x002fca00078e0208 */
[----:B------:R1:W-:Y:S02]  /*0690*/  @!P3 STG.E desc[UR6][R8.64], R6 ;  /* 0x000000060800b986 */ /* 0x0003e4000c101906 */
.L_x_7:
[----:B------:R-:W-:Y:S05]  /*06a0*/  BSYNC B1 ;  /* 0x0000000000017941 */ /* 0x000fea0003800000 */
.L_x_6:
[----:B------:R-:W-:Y:S05]  /*06b0*/  @P2 BRA `(.L_x_11) ;  /* 0xfffffffc00742947 */ /* 0x000fea000383ffff */
.L_x_5:
[----:B------:R-:W-:Y:S05]  /*06c0*/  BSYNC B0 ;  /* 0x0000000000007941 */ /* 0x000fea0003800000 */
.L_x_4:
[----:B------:R-:W-:Y:S05]  /*06d0*/  @!P1 BRA `(.L_x_12) ;  /* 0xfffffffc00249947 */ /* 0x000fea000383ffff */
.L_x_3:
[----:B------:R-:W-:Y:S05]  /*06e0*/  WARPSYNC.ALL ;  /* 0x0000000000007948 */ /* 0x000fea0003800000 */
[----:B------:R-:W-:Y:S06]  /*06f0*/  BAR.SYNC.DEFER_BLOCKING 0x0 ;  /* 0x0000000000007b1d */ /* 0x000fec0000010000 */
[----:B------:R-:W-:Y:S05]  /*0700*/  @P0 BRA `(.L_x_13) ;  /* 0xfffffffc00040947 */ /* 0x000fea000383ffff */
[----:B------:R-:W-:Y:S05]  /*0710*/  EXIT ;  /* 0x000000000000794d */ /* 0x000fea0003800000 */
        .weak           $__internal_0_$__cuda_sm3x_div_rn_noftz_f32_slowpath
        .type           $__internal_0_$__cuda_sm3x_div_rn_noftz_f32_slowpath,@function
        .size           $__internal_0_$__cuda_sm3x_div_rn_noftz_f32_slowpath,(.L_x_159 - $__internal_0_$__cuda_sm3x_div_rn_noftz_f32_slowpath)
$__internal_0_$__cuda_sm3x_div_rn_noftz_f32_slowpath:
[----:B------:R-:W0:Y:S08]  /*0720*/  LDC R0, c[0x0][0x3b8] ;  /* 0x0000ee00ff007b82 */ /* 0x000e300000000800 */
[----:B------:R-:W1:Y:S01]  /*0730*/  LDC R5, c[0x0][0x3b8] ;  /* 0x0000ee00ff057b82 */ /* 0x000e620000000800 */
[----:B0-----:R-:W-:-:S04]  /*0740*/  SHF.R.U32.HI R3, RZ, 0x17, R0 ;  /* 0x00000017ff037819 */ /* 0x001fc80000011600 */
[----:B------:R-:W-:-:S05]  /*0750*/  LOP3.LUT R3, R3, 0xff, RZ, 0xc0, !PT ;  /* 0x000000ff03037812 */ /* 0x000fca00078ec0ff */
[----:B------:R-:W-:-:S05]  /*0760*/  VIADD R9, R3, 0xffffffff ;  /* 0xffffffff03097836 */ /* 0x000fca0000000000 */
[----:B------:R-:W-:-:S13]  /*0770*/  ISETP.GT.U32.OR P0, PT, R9, 0xfd, !PT ;  /* 0x000000fd0900780c */ /* 0x000fda0007f04470 */
[----:B------:R-:W-:Y:S01]  /*0780*/  @!P0 IMAD.MOV.U32 R7, RZ, RZ, RZ ;  /* 0x000000ffff078224 */ /* 0x000fe200078e00ff */
[----:B-1----:R-:W-:Y:S06]  /*0790*/  @!P0 BRA `(.L_x_14) ;  /* 0x00000000003c8947 */ /* 0x002fec0003800000 */
[----:B------:R-:W-:-:S13]  /*07a0*/  FSETP.GTU.FTZ.AND P0, PT, |R0|, +INF , PT ;  /* 0x7f8000000000780b */ /* 0x000fda0003f1c200 */
[----:B------:R-:W-:Y:S05]  /*07b0*/  @P0 BRA `(.L_x_15) ;  /* 0x0000000400280947 */ /* 0x000fea0003800000 */
[----:B------:R-:W-:-:S05]  /*07c0*/  IMAD.MOV.U32 R8, RZ, RZ, 0x3dcccccd ;  /* 0x3dcccccdff087424 */ /* 0x000fca00078e00ff */
[----:B------:R-:W-:-:S13]  /*07d0*/  LOP3.LUT P0, RZ, R8, 0x7fffffff, R5, 0xc8, !PT ;  /* 0x7fffffff08ff7812 */ /* 0x000fda000780c805 */
[----:B------:R-:W-:Y:S05]  /*07e0*/  @!P0 BRA `(.L_x_16) ;  /* 0x0000000400148947 */ /* 0x000fea0003800000 */
[----:B------:R-:W-:-:S13]  /*07f0*/  LOP3.LUT P0, RZ, R5, 0x7fffffff, RZ, 0xc0, !PT ;  /* 0x7fffffff05ff7812 */ /* 0x000fda000780c0ff */
[----:B------:R-:W-:Y:S05]  /*0800*/  @!P0 BRA `(.L_x_17) ;  /* 0x0000000400048947 */ /* 0x000fea0003800000 */
[----:B------:R-:W-:Y:S02]  /*0810*/  FSETP.NEU.FTZ.AND P0, PT, |R0|, +INF , PT ;  /* 0x7f8000000000780b */ /* 0x000fe40003f1d200 */
[----:B------:R-:W-:-:S04]  /*0820*/  LOP3.LUT P1, RZ, R8, 0x7fffffff, RZ, 0xc0, !PT ;  /* 0x7fffffff08ff7812 */ /* 0x000fc8000782c0ff */
[----:B------:R-:W-:-:S13]  /*0830*/  PLOP3.LUT P0, PT, P0, P1, PT, 0x2f, 0xf2 ;  /* 0x0000000000f2781c */ /* 0x000fda0000702577 */
[----:B------:R-:W-:Y:S05]  /*0840*/  @P0 BRA `(.L_x_18) ;  /* 0x0000000000e80947 */ /* 0x000fea0003800000 */
[----:B------:R-:W-:-:S13]  /*0850*/  ISETP.GE.AND P0, PT, R9, RZ, PT ;  /* 0x000000ff0900720c */ /* 0x000fda0003f06270 */
[----:B------:R-:W-:Y:S02]  /*0860*/  @P0 IMAD.MOV.U32 R7, RZ, RZ, RZ ;  /* 0x000000ffff070224 */ /* 0x000fe400078e00ff */
[----:B------:R-:W-:Y:S01]  /*0870*/  @!P0 FFMA R5, R0, 1.84467440737095516160e+19, RZ ;  /* 0x5f80000000058823 */ /* 0x000fe200000000ff */
[----:B------:R-:W-:-:S07]  /*0880*/  @!P0 IMAD.MOV.U32 R7, RZ, RZ, -0x40 ;  /* 0xffffffc0ff078424 */ /* 0x000fce00078e00ff */
.L_x_14:
[----:B------:R-:W-:Y:S01]  /*0890*/  UMOV UR4, 0x3dcccccd ;  /* 0x3dcccccd00047882 */ /* 0x000fe20000000000 */
[----:B------:R-:W-:Y:S01]  /*08a0*/  VIADD R8, R3, 0xffffff81 ;  /* 0xffffff8103087836 */ /* 0x000fe20000000000 */
[----:B------:R-:W-:-:S03]  /*08b0*/  UIADD3 UR4, UPT, UPT, UR4, 0x2000000, URZ ;  /* 0x0200000004047890 */ /* 0x000fc6000fffe0ff */
[----:B------:R-:W-:Y:S01]  /*08c0*/  IMAD R0, R8, -0x800000, R5 ;  /* 0xff80000008007824 */ /* 0x000fe200078e0205 */
[----:B------:R-:W-:Y:S02]  /*08d0*/  IADD3 R7, PT, PT, R7, 0x4, R8 ;  /* 0x0000000407077810 */ /* 0x000fe40007ffe008 */
[----:B------:R-:W-:-:S03]  /*08e0*/  FADD.FTZ R11, -RZ, -UR4 ;  /* 0x80000004ff0b7e21 */ /* 0x000fc60008010100 */
[----:B------:R-:W0:Y:S02]  /*08f0*/  MUFU.RCP R9, UR4 ;  /* 0x0000000400097d08 */ /* 0x000e240008001000 */
[----:B0-----:R-:W-:-:S04]  /*0900*/  FFMA R10, R9, R11, 1 ;  /* 0x3f800000090a7423 */ /* 0x001fc8000000000b */
[----:B------:R-:W-:-:S04]  /*0910*/  FFMA R9, R9, R10, R9 ;  /* 0x0000000a09097223 */ /* 0x000fc80000000009 */
[----:B------:R-:W-:-:S04]  /*0920*/  FFMA R10, R0, R9, RZ ;  /* 0x00000009000a7223 */ /* 0x000fc800000000ff */
[----:B------:R-:W-:-:S04]  /*0930*/  FFMA R3, R11, R10, R0 ;  /* 0x0000000a0b037223 */ /* 0x000fc80000000000 */
[----:B------:R-:W-:-:S04]  /*0940*/  FFMA R10, R9, R3, R10 ;  /* 0x00000003090a7223 */ /* 0x000fc8000000000a */
[----:B------:R-:W-:-:S04]  /*0950*/  FFMA R11, R11, R10, R0 ;  /* 0x0000000a0b0b7223 */ /* 0x000fc80000000000 */
[----:B------:R-:W-:-:S05]  /*0960*/  FFMA R3, R9, R11, R10 ;  /* 0x0000000b09037223 */ /* 0x000fca000000000a */
[----:B------:R-:W-:-:S04]  /*0970*/  SHF.R.U32.HI R0, RZ, 0x17, R3 ;  /* 0x00000017ff007819 */ /* 0x000fc80000011603 */
[----:B------:R-:W-:-:S05]  /*0980*/  LOP3.LUT R0, R0, 0xff, RZ, 0xc0, !PT ;  /* 0x000000ff00007812 */ /* 0x000fca00078ec0ff */
[----:B------:R-:W-:-:S04]  /*0990*/  IMAD.IADD R12, R0, 0x1, R7 ;  /* 0x00000001000c7824 */ /* 0x000fc800078e0207 */
[----:B------:R-:W-:-:S05]  /*09a0*/  VIADD R0, R12, 0xffffffff ;  /* 0xffffffff0c007836 */ /* 0x000fca0000000000 */
[----:B------:R-:W-:-:S13]  /*09b0*/  ISETP.GE.U32.AND P0, PT, R0, 0xfe, PT ;  /* 0x000000fe0000780c */ /* 0x000fda0003f06070 */
[----:B------:R-:W-:Y:S05]  /*09c0*/  @!P0 BRA `(.L_x_19) ;  /* 0x0000000000808947 */ /* 0x000fea0003800000 */
[----:B------:R-:W-:-:S13]  /*09d0*/  ISETP.GT.AND P0, PT, R12, 0xfe, PT ;  /* 0x000000fe0c00780c */ /* 0x000fda0003f04270 */
[----:B------:R-:W-:Y:S05]  /*09e0*/  @P0 BRA `(.L_x_20) ;  /* 0x00000000006c0947 */ /* 0x000fea0003800000 */
[----:B------:R-:W-:-:S13]  /*09f0*/  ISETP.GE.AND P0, PT, R12, 0x1, PT ;  /* 0x000000010c00780c */ /* 0x000fda0003f06270 */
[----:B------:R-:W-:Y:S05]  /*0a00*/  @P0 BRA `(.L_x_21) ;  /* 0x0000000000980947 */ /* 0x000fea0003800000 */
[----:B------:R-:W-:Y:S02]  /*0a10*/  ISETP.GE.AND P0, PT, R12, -0x18, PT ;  /* 0xffffffe80c00780c */ /* 0x000fe40003f06270 */
[----:B------:R-:W-:-:S11]  /*0a20*/  LOP3.LUT R3, R3, 0x80000000, RZ, 0xc0, !PT ;  /* 0x8000000003037812 */ /* 0x000fd600078ec0ff */
[----:B------:R-:W-:Y:S05]  /*0a30*/  @!P0 BRA `(.L_x_21) ;  /* 0x00000000008c8947 */ /* 0x000fea0003800000 */
[CC--:B------:R-:W-:Y:S01]  /*0a40*/  FFMA.RZ R0, R9.reuse, R11.reuse, R10 ;  /* 0x0000000b09007223 */ /* 0x0c0fe2000000c00a */
[C---:B------:R-:W-:Y:S01]  /*0a50*/  VIADD R8, R12.reuse, 0x20 ;  /* 0x000000200c087836 */ /* 0x040fe20000000000 */
[C---:B------:R-:W-:Y:S01]  /*0a60*/  ISETP.NE.AND P2, PT, R12.reuse, RZ, PT ;  /* 0x000000ff0c00720c */ /* 0x040fe20003f45270 */
[----:B------:R-:W-:Y:S01]  /*0a70*/  IMAD.MOV R7, RZ, RZ, -R12 ;  /* 0x000000ffff077224 */ /* 0x000fe200078e0a0c */
[----:B------:R-:W-:Y:S02]  /*0a80*/  ISETP.NE.AND P1, PT, R12, RZ, PT ;  /* 0x000000ff0c00720c */ /* 0x000fe40003f25270 */
[----:B------:R-:W-:Y:S01]  /*0a90*/  LOP3.LUT R5, R0, 0x7fffff, RZ, 0xc0, !PT ;  /* 0x007fffff00057812 */ /* 0x000fe200078ec0ff */
[CCC-:B------:R-:W-:Y:S01]  /*0aa0*/  FFMA.RP R0, R9.reuse, R11.reuse, R10.reuse ;  /* 0x0000000b09007223 */ /* 0x1c0fe2000000800a */
[----:B------:R-:W-:Y:S02]  /*0ab0*/  FFMA.RM R9, R9, R11, R10 ;  /* 0x0000000b09097223 */ /* 0x000fe4000000400a */
[----:B------:R-:W-:-:S03]  /*0ac0*/  LOP3.LUT R5, R5, 0x800000, RZ, 0xfc, !PT ;  /* 0x0080000005057812 */ /* 0x000fc600078efcff */
[----:B------:R-:W-:Y:S02]  /*0ad0*/  FSETP.NEU.FTZ.AND P0, PT, R0, R9, PT ;  /* 0x000000090000720b */ /* 0x000fe40003f1d000 */
[----:B------:R-:W-:Y:S02]  /*0ae0*/  SHF.L.U32 R8, R5, R8, RZ ;  /* 0x0000000805087219 */ /* 0x000fe400000006ff */
[----:B------:R-:W-:Y:S02]  /*0af0*/  SEL R0, R7, RZ, P2 ;  /* 0x000000ff07007207 */ /* 0x000fe40001000000 */
[----:B------:R-:W-:Y:S02]  /*0b00*/  ISETP.NE.AND P1, PT, R8, RZ, P1 ;  /* 0x000000ff0800720c */ /* 0x000fe40000f25270 */
[----:B------:R-:W-:Y:S02]  /*0b10*/  SHF.R.U32.HI R0, RZ, R0, R5 ;  /* 0x00000000ff007219 */ /* 0x000fe40000011605 */
[----:B------:R-:W-:-:S02]  /*0b20*/  PLOP3.LUT P0, PT, P0, P1, PT, 0xf8, 0x8f ;  /* 0x00000000008f781c */ /* 0x000fc40000703f70 */
[----:B------:R-:W-:Y:S02]  /*0b30*/  SHF.R.U32.HI R8, RZ, 0x1, R0 ;  /* 0x00000001ff087819 */ /* 0x000fe40000011600 */
[----:B------:R-:W-:-:S04]  /*0b40*/  SEL R5, RZ, 0x1, !P0 ;  /* 0x00000001ff057807 */ /* 0x000fc80004000000 */
[----:B------:R-:W-:-:S04]  /*0b50*/  LOP3.LUT R5, R5, 0x1, R8, 0xf8, !PT ;  /* 0x0000000105057812 */ /* 0x000fc800078ef808 */
[----:B------:R-:W-:-:S05]  /*0b60*/  LOP3.LUT R5, R5, R0, RZ, 0xc0, !PT ;  /* 0x0000000005057212 */ /* 0x000fca00078ec0ff */
[----:B------:R-:W-:-:S05]  /*0b70*/  IMAD.IADD R8, R8, 0x1, R5 ;  /* 0x0000000108087824 */ /* 0x000fca00078e0205 */
[----:B------:R-:W-:Y:S01]  /*0b80*/  LOP3.LUT R3, R8, R3, RZ, 0xfc, !PT ;  /* 0x0000000308037212 */ /* 0x000fe200078efcff */
[----:B------:R-:W-:Y:S06]  /*0b90*/  BRA `(.L_x_21) ;  /* 0x0000000000347947 */ /* 0x000fec0003800000 */
.L_x_20:
[----:B------:R-:W-:-:S04]  /*0ba0*/  LOP3.LUT R3, R3, 0x80000000, RZ, 0xc0, !PT ;  /* 0x8000000003037812 */ /* 0x000fc800078ec0ff */
[----:B------:R-:W-:Y:S01]  /*0bb0*/  LOP3.LUT R3, R3, 0x7f800000, RZ, 0xfc, !PT ;  /* 0x7f80000003037812 */ /* 0x000fe200078efcff */
[----:B------:R-:W-:Y:S06]  /*0bc0*/  BRA `(.L_x_21) ;  /* 0x0000000000287947 */ /* 0x000fec0003800000 */
.L_x_19:
[----:B------:R-:W-:Y:S01]  /*0bd0*/  IMAD R3, R7, 0x800000, R3 ;  /* 0x0080000007037824 */ /* 0x000fe200078e0203 */
[----:B------:R-:W-:Y:S06]  /*0be0*/  BRA `(.L_x_21) ;  /* 0x0000000000207947 */ /* 0x000fec0003800000 */
.L_x_18:
[----:B------:R-:W-:-:S04]  /*0bf0*/  LOP3.LUT R3, R8, 0x80000000, R5, 0x48, !PT ;  /* 0x8000000008037812 */ /* 0x000fc800078e4805 */
[----:B------:R-:W-:Y:S01]  /*0c00*/  LOP3.LUT R3, R3, 0x7f800000, RZ, 0xfc, !PT ;  /* 0x7f80000003037812 */ /* 0x000fe200078efcff */
[----:B------:R-:W-:Y:S06]  /*0c10*/  BRA `(.L_x_21) ;  /* 0x0000000000147947 */ /* 0x000fec0003800000 */
.L_x_17:
[----:B------:R-:W-:Y:S01]  /*0c20*/  LOP3.LUT R3, R8, 0x80000000, R5, 0x48, !PT ;  /* 0x8000000008037812 */ /* 0x000fe200078e4805 */
[----:B------:R-:W-:Y:S06]  /*0c30*/  BRA `(.L_x_21) ;  /* 0x00000000000c7947 */ /* 0x000fec0003800000 */
.L_x_16:
[----:B------:R-:W0:Y:S01]  /*0c40*/  MUFU.RSQ R3, -QNAN ;  /* 0xffc0000000037908 */ /* 0x000e220000001400 */
[----:B------:R-:W-:Y:S05]  /*0c50*/  BRA `(.L_x_21) ;  /* 0x0000000000047947 */ /* 0x000fea0003800000 */
.L_x_15:
[----:B------:R-:W-:-:S07]  /*0c60*/  FADD.FTZ R3, R0, 0.10000000149011611938 ;  /* 0x3dcccccd00037421 */ /* 0x000fce0000010000 */
.L_x_21:
[----:B------:R-:W-:-:S04]  /*0c70*/  IMAD.MOV.U32 R7, RZ, RZ, 0x0 ;  /* 0x00000000ff077424 */ /* 0x000fc800078e00ff */
[----:B0-----:R-:W-:Y:S05]  /*0c80*/  RET.REL.NODEC R6 `(_Z31bounded_dijkstra_content_kernelPKiiPfPiS0_S0_PKffS2_S2_i) ;  /* 0xfffffff006dc7950 */ /* 0x001fea0003c3ffff */
.L_x_22:
[----:B------:R-:W-:-:S00]  /*0c90*/  BRA `(.L_x_22) ;  /* 0xfffffffc00fc7947 */ /* 0x000fc0000383ffff */
[----:B------:R-:W-:-:S00]  /*0ca0*/  NOP ;  /* 0x0000000000007918 */ /* 0x000fc00000000000 */
        /* <DEDUP_REMOVED lines=13> */
.L_x_159:


//--------------------- .text._Z31multi_hop_recommendation_kernelPKiiPiPfPKfS4_S4_S4_iiif --------------------------
	.section	.text._Z31multi_hop_recommendation_kernelPKiiPiPfPKfS4_S4_S4_iiif,"ax",@progbits
	.align	128
        .global         _Z31multi_hop_recommendation_kernelPKiiPiPfPKfS4_S4_S4_iiif
        .type           _Z31multi_hop_recommendation_kernelPKiiPiPfPKfS4_S4_S4_iiif,@function
        .size           _Z31multi_hop_recommendation_kernelPKiiPiPfPKfS4_S4_S4_iiif,(.L_x_160 - _Z31multi_hop_recommendation_kernelPKiiPiPfPKfS4_S4_S4_iiif)
        .other          _Z31multi_hop_recommendation_kernelPKiiPiPfPKfS4_S4_S4_iiif,@"STO_CUDA_ENTRY STV_DEFAULT"
_Z31multi_hop_recommendation_kernelPKiiPiPfPKfS4_S4_S4_iiif:
.text._Z31multi_hop_recommendation_kernelPKiiPiPfPKfS4_S4_S4_iiif:
[----:B------:R-:W-:Y:S01]  /*0000*/  LDC R1, c[0x0][0x37c] ;  /* 0x0000df00ff017b82 */ /* 0x000fe20000000800 */
[----:B------:R-:W0:Y:S01]  /*0010*/  S2R R0, SR_CTAID.X ;  /* 0x0000000000007919 */ /* 0x000e220000002500 */
[----:B------:R-:W0:Y:S02]  /*0020*/  LDCU UR4, c[0x0][0x388] ;  /* 0x00007100ff0477ac */ /* 0x000e240008000800 */
[----:B0-----:R-:W-:-:S13]  /*0030*/  ISETP.GE.AND P0, PT, R0, UR4, PT ;  /* 0x0000000400007c0c */ /* 0x001fda000bf06270 */
[----:B------:R-:W-:Y:S05]  /*0040*/  @P0 EXIT ;  /* 0x000000000000094d */ /* 0x000fea0003800000 */
[----:B------:R-:W0:Y:S01]  /*0050*/  S2R R8, SR_TID.X ;  /* 0x0000000000087919 */ /* 0x000e220000002100 */
[----:B------:R-:W1:Y:S01]  /*0060*/  LDCU UR10, c[0x0][0x3c0] ;  /* 0x00007800ff0a77ac */ /* 0x000e620008000800 */
[----:B------:R-:W-:Y:S01]  /*0070*/  BSSY.RECONVERGENT B0, `(.L_x_23) ;  /* 0x0000044000007945 */ /* 0x000fe20003800200 */
[----:B------:R-:W2:Y:S01]  /*0080*/  LDCU.64 UR8, c[0x0][0x358] ;  /* 0x00006b00ff0877ac */ /* 0x000ea20008000a00 */
[----:B------:R-:W3:Y:S01]  /*0090*/  LDCU UR6, c[0x0][0x3c0] ;  /* 0x00007800ff0677ac */ /* 0x000ee20008000800 */
[----:B------:R-:W4:Y:S01]  /*00a0*/  LDCU UR7, c[0x0][0x3cc] ;  /* 0x00007980ff0777ac */ /* 0x000f220008000800 */
[----:B------:R-:W0:Y:S01]  /*00b0*/  LDCU.64 UR4, c[0x0][0x3a8] ;  /* 0x00007500ff0477ac */ /* 0x000e220008000a00 */
[----:B-1----:R-:W-:-:S05]  /*00c0*/  IMAD.U32 R16, RZ, RZ, UR10 ;  /* 0x0000000aff107e24 */ /* 0x002fca000f8e00ff */
[----:B0-----:R-:W-:-:S13]  /*00d0*/  ISETP.GE.AND P0, PT, R8, R16, PT ;  /* 0x000000100800720c */ /* 0x001fda0003f06270 */
[----:B--234-:R-:W-:Y:S05]  /*00e0*/  @P0 BRA `(.L_x_24) ;  /* 0x0000000000f00947 */ /* 0x01cfea0003800000 */
[----:B------:R-:W0:Y:S01]  /*00f0*/  LDC.64 R2, c[0x0][0x380] ;  /* 0x0000e000ff027b82 */ /* 0x000e220000000a00 */
[----:B------:R-:W1:Y:S07]  /*0100*/  S2R R11, SR_CgaCtaId ;  /* 0x00000000000b7919 */ /* 0x000e6e0000008800 */
[----:B------:R-:W2:Y:S08]  /*0110*/  LDC.64 R14, c[0x0][0x3c8] ;  /* 0x0000f200ff0e7b82 */ /* 0x000eb00000000a00 */
[----:B------:R-:W3:Y:S01]  /*0120*/  LDC R10, c[0x0][0x360] ;  /* 0x0000d800ff0a7b82 */ /* 0x000ee20000000800 */
[----:B0-----:R-:W-:-:S07]  /*0130*/  IMAD.WIDE.U32 R2, R0, 0x4, R2 ;  /* 0x0000000400027825 */ /* 0x001fce00078e0002 */
[----:B------:R-:W0:Y:S01]  /*0140*/  LDC.64 R6, c[0x0][0x3a0] ;  /* 0x0000e800ff067b82 */ /* 0x000e220000000a00 */
[----:B------:R-:W4:Y:S01]  /*0150*/  LDG.E.CONSTANT R9, desc[UR8][R2.64] ;  /* 0x0000000802097981 */ /* 0x000f22000c1e9900 */
[----:B------:R-:W-:Y:S01]  /*0160*/  MOV R12, 0x400 ;  /* 0x00000400000c7802 */ /* 0x000fe20000000f00 */
[----:B------:R-:W-:Y:S01]  /*0170*/  IMAD.MOV.U32 R13, RZ, RZ, R8 ;  /* 0x000000ffff0d7224 */ /* 0x000fe200078e0008 */
[----:B--2---:R-:W-:-:S04]  /*0180*/  I2FP.F32.S32 R14, R14 ;  /* 0x0000000e000e7245 */ /* 0x004fc80000201400 */
[----:B------:R-:W2:Y:S01]  /*0190*/  LDC.64 R4, c[0x0][0x3b0] ;  /* 0x0000ec00ff047b82 */ /* 0x000ea20000000a00 */
[----:B-1----:R-:W-:Y:S01]  /*01a0*/  LEA R12, R11, R12, 0x18 ;  /* 0x0000000c0b0c7211 */ /* 0x002fe200078ec0ff */
[----:B------:R-:W-:Y:S01]  /*01b0*/  FADD R11, -R15, 1 ;  /* 0x3f8000000f0b7421 */ /* 0x000fe20000000100 */
[----:B------:R-:W-:-:S03]  /*01c0*/  FMUL R14, R14, 10 ;  /* 0x412000000e0e7820 */ /* 0x000fc60000400000 */
[----:B0-234-:R-:W-:-:S07]  /*01d0*/  IMAD R15, R9, 0x4, R12 ;  /* 0x00000004090f7824 */ /* 0x01dfce00078e020c */
.L_x_30:
[----:B------:R-:W-:Y:S01]  /*01e0*/  ISETP.NE.AND P0, PT, R13, R9, PT ;  /* 0x000000090d00720c */ /* 0x000fe20003f05270 */
[----:B------:R-:W-:-:S12]  /*01f0*/  BSSY.RECONVERGENT B1, `(.L_x_25) ;  /* 0x0000027000017945 */ /* 0x000fd80003800200 */
[----:B0-----:R-:W-:-:S05]  /*0200*/  @!P0 IMAD.MOV.U32 R2, RZ, RZ, -0x40800000 ;  /* 0xbf800000ff028424 */ /* 0x001fca00078e00ff */
[----:B------:R0:W-:Y:S01]  /*0210*/  @!P0 STS [R15], R2 ;  /* 0x000000020f008388 */ /* 0x0001e20000000800 */
[----:B------:R-:W-:Y:S05]  /*0220*/  @!P0 BRA `(.L_x_26) ;  /* 0x00000000008c8947 */ /* 0x000fea0003800000 */
[----:B------:R-:W-:-:S04]  /*0230*/  IMAD R17, R9, UR6, R13 ;  /* 0x0000000609117c24 */ /* 0x000fc8000f8e020d */
[----:B0-----:R-:W-:-:S05]  /*0240*/  IMAD.WIDE R2, R17, 0x4, R6 ;  /* 0x0000000411027825 */ /* 0x001fca00078e0206 */
[----:B------:R-:W2:Y:S02]  /*0250*/  LDG.E.CONSTANT R21, desc[UR8][R2.64] ;  /* 0x0000000802157981 */ /* 0x000ea4000c1e9900 */
[----:B--2---:R-:W-:-:S04]  /*0260*/  FSETP.GT.AND P0, PT, R21, R14, PT ;  /* 0x0000000e1500720b */ /* 0x004fc80003f04000 */
[----:B------:R-:W-:-:S13]  /*0270*/  FSETP.LTU.AND P0, PT, R21, 3.40282346638528859812e+38, !P0 ;  /* 0x7f7fffff1500780b */ /* 0x000fda0004709000 */
[----:B------:R-:W-:Y:S02]  /*0280*/  @!P0 IMAD R16, R13, 0x4, R12 ;  /* 0x000000040d108824 */ /* 0x000fe400078e020c */
[----:B------:R-:W-:-:S05]  /*0290*/  @!P0 IMAD.MOV.U32 R19, RZ, RZ, -0x40800000 ;  /* 0xbf800000ff138424 */ /* 0x000fca00078e00ff */
[----:B------:R1:W-:Y:S01]  /*02a0*/  @!P0 STS [R16], R19 ;  /* 0x0000001310008388 */ /* 0x0003e20000000800 */
[----:B------:R-:W-:Y:S05]  /*02b0*/  @!P0 BRA `(.L_x_26) ;  /* 0x0000000000688947 */ /* 0x000fea0003800000 */
[----:B-1----:R-:W-:Y:S01]  /*02c0*/  SHF.R.S32.HI R16, RZ, 0x1f, R17 ;  /* 0x0000001fff107819 */ /* 0x002fe20000011411 */
[----:B------:R-:W-:Y:S01]  /*02d0*/  IMAD.WIDE R18, R13, 0x4, R4 ;  /* 0x000000040d127825 */ /* 0x000fe200078e0204 */
[----:B------:R-:W-:-:S04]  /*02e0*/  LEA R2, P0, R17, UR4, 0x2 ;  /* 0x0000000411027c11 */ /* 0x000fc8000f8010ff */
[----:B------:R-:W-:Y:S02]  /*02f0*/  LEA.HI.X R3, R17, UR5, R16, 0x2, P0 ;  /* 0x0000000511037c11 */ /* 0x000fe400080f1410 */
[----:B------:R0:W5:Y:S04]  /*0300*/  LDG.E.CONSTANT R16, desc[UR8][R18.64] ;  /* 0x0000000812107981 */ /* 0x000168000c1e9900 */
[----:B------:R0:W5:Y:S01]  /*0310*/  LDG.E.CONSTANT R17, desc[UR8][R2.64] ;  /* 0x0000000802117981 */ /* 0x000162000c1e9900 */
[----:B------:R-:W-:Y:S01]  /*0320*/  FADD R22, R21, 1 ;  /* 0x3f80000015167421 */ /* 0x000fe20000000000 */
[----:B------:R-:W-:Y:S03]  /*0330*/  BSSY.RECONVERGENT B2, `(.L_x_27) ;  /* 0x000000c000027945 */ /* 0x000fe60003800200 */
[----:B------:R-:W-:-:S05]  /*0340*/  VIADD R20, R22, 0x1800000 ;  /* 0x0180000016147836 */ /* 0x000fca0000000000 */
[----:B------:R-:W-:-:S04]  /*0350*/  LOP3.LUT R20, R20, 0x7f800000, RZ, 0xc0, !PT ;  /* 0x7f80000014147812 */ /* 0x000fc800078ec0ff */
[----:B------:R-:W-:-:S13]  /*0360*/  ISETP.GT.U32.AND P0, PT, R20, 0x1ffffff, PT ;  /* 0x01ffffff1400780c */ /* 0x000fda0003f04070 */
[----:B0-----:R-:W-:Y:S05]  /*0370*/  @P0 BRA `(.L_x_28) ;  /* 0x00000000000c0947 */ /* 0x001fea0003800000 */
[----:B------:R-:W-:-:S07]  /*0380*/  MOV R18, 0x3a0 ;  /* 0x000003a000127802 */ /* 0x000fce0000000f00 */
[----:B-----5:R-:W-:Y:S05]  /*0390*/  CALL.REL.NOINC `($__internal_1_$__cuda_sm20_rcp_rn_f32_slowpath) ;  /* 0x0000000c00507944 */ /* 0x020fea0003c00000 */
[----:B------:R-:W-:Y:S05]  /*03a0*/  BRA `(.L_x_29) ;  /* 0x0000000000107947 */ /* 0x000fea0003800000 */
.L_x_28:
[----:B------:R-:W0:Y:S02]  /*03b0*/  MUFU.RCP R3, R22 ;  /* 0x0000001600037308 */ /* 0x000e240000001000 */
[----:B0-----:R-:W-:-:S04]  /*03c0*/  FFMA R2, R22, R3, -1 ;  /* 0xbf80000016027423 */ /* 0x001fc80000000003 */
[----:B------:R-:W-:-:S04]  /*03d0*/  FADD.FTZ R2, -R2, -RZ ;  /* 0x800000ff02027221 */ /* 0x000fc80000010100 */
[----:B------:R-:W-:-:S07]  /*03e0*/  FFMA R3, R3, R2, R3 ;  /* 0x0000000203037223 */ /* 0x000fce0000000003 */
.L_x_29:
[----:B------:R-:W-:Y:S05]  /*03f0*/  BSYNC.RECONVERGENT B2 ;  /* 0x0000000000027941 */ /* 0x000fea0003800200 */
.L_x_27:
[----:B-----5:R-:W-:Y:S01]  /*0400*/  FFMA R16, R16, R17, R3 ;  /* 0x0000001110107223 */ /* 0x020fe20000000003 */
[----:B------:R-:W-:Y:S01]  /*0410*/  FADD R17, -R17, 1 ;  /* 0x3f80000011117421 */ /* 0x000fe20000000100 */
[----:B------:R-:W-:Y:S02]  /*0420*/  IMAD R3, R13, 0x4, R12 ;  /* 0x000000040d037824 */ /* 0x000fe400078e020c */
[----:B------:R-:W-:-:S04]  /*0430*/  FMUL R16, R11, R16 ;  /* 0x000000100b107220 */ /* 0x000fc80000400000 */
[----:B------:R-:W-:-:S05]  /*0440*/  FFMA R16, R17, UR7, R16 ;  /* 0x0000000711107c23 */ /* 0x000fca0008000010 */
[----:B------:R2:W-:Y:S02]  /*0450*/  STS [R3], R16 ;  /* 0x0000001003007388 */ /* 0x0005e40000000800 */
.L_x_26:
[----:B------:R-:W-:Y:S05]  /*0460*/  BSYNC.RECONVERGENT B1 ;  /* 0x0000000000017941 */ /* 0x000fea0003800200 */
.L_x_25:
[----:B------:R-:W-:Y:S02]  /*0470*/  IMAD.IADD R13, R10, 0x1, R13 ;  /* 0x000000010a0d7824 */ /* 0x000fe400078e020d */
[----:B-12---:R-:W-:-:S05]  /*0480*/  IMAD.U32 R16, RZ, RZ, UR6 ;  /* 0x00000006ff107e24 */ /* 0x006fca000f8e00ff */
[----:B------:R-:W-:-:S13]  /*0490*/  ISETP.GE.AND P0, PT, R13, R16, PT ;  /* 0x000000100d00720c */ /* 0x000fda0003f06270 */
[----:B------:R-:W-:Y:S05]  /*04a0*/  @!P0 BRA `(.L_x_30) ;  /* 0xfffffffc004c8947 */ /* 0x000fea000383ffff */
.L_x_24:
[----:B------:R-:W-:Y:S05]  /*04b0*/  BSYNC.RECONVERGENT B0 ;  /* 0x0000000000007941 */ /* 0x000fea0003800200 */
.L_x_23:
[----:B0-----:R-:W0:Y:S08]  /*04c0*/  LDC R2, c[0x0][0x3c4] ;  /* 0x0000f100ff027b82 */ /* 0x001e300000000800 */
[----:B------:R-:W-:Y:S01]  /*04d0*/  BAR.SYNC.DEFER_BLOCKING 0x0 ;  /* 0x0000000000007b1d */ /* 0x000fe20000010000 */
[----:B0-----:R-:W-:-:S04]  /*04e0*/  ISETP.GE.AND P0, PT, R2, 0x1, PT ;  /* 0x000000010200780c */ /* 0x001fc80003f06270 */
[----:B------:R-:W-:-:S13]  /*04f0*/  ISETP.NE.OR P0, PT, R8, RZ, !P0 ;  /* 0x000000ff0800720c */ /* 0x000fda0004705670 */
[----:B------:R-:W-:Y:S05]  /*0500*/  @P0 EXIT ;  /* 0x000000000000094d */ /* 0x000fea0003800000 */
[----:B------:R-:W-:-:S13]  /*0510*/  ISETP.GE.AND P0, PT, R16, 0x1, PT ;  /* 0x000000011000780c */ /* 0x000fda0003f06270 */
[----:B------:R-:W-:Y:S05]  /*0520*/  @!P0 EXIT ;  /* 0x000000000000894d */ /* 0x000fea0003800000 */
[C---:B------:R-:W-:Y:S01]  /*0530*/  LOP3.LUT R18, R16.reuse, 0xf, RZ, 0xc0, !PT ;  /* 0x0000000f10127812 */ /* 0x040fe200078ec0ff */
[----:B------:R-:W-:Y:S01]  /*0540*/  UMOV UR4, URZ ;  /* 0x000000ff00047c82 */ /* 0x000fe20008000000 */
[----:B------:R-:W-:-:S03]  /*0550*/  LOP3.LUT R2, R16, 0x7, RZ, 0xc0, !PT ;  /* 0x0000000710027812 */ /* 0x000fc600078ec0ff */
[----:B------:R-:W-:Y:S02]  /*0560*/  VIADD R3, R18, 0xffffffff ;  /* 0xffffffff12037836 */ /* 0x000fe40000000000 */
[----:B------:R-:W-:-:S03]  /*0570*/  VIADD R4, R2, 0xffffffff ;  /* 0xffffffff02047836 */ /* 0x000fc60000000000 */
[----:B------:R-:W-:Y:S02]  /*0580*/  ISETP.GE.U32.AND P0, PT, R3, 0x7, PT ;  /* 0x000000070300780c */ /* 0x000fe40003f06070 */
[----:B------:R-:W-:Y:S02]  /*0590*/  LOP3.LUT R3, R16, 0x7ffffff0, RZ, 0xc0, !PT ;  /* 0x7ffffff010037812 */ /* 0x000fe400078ec0ff */
[----:B------:R-:W-:Y:S02]  /*05a0*/  ISETP.GE.U32.AND P1, PT, R4, 0x3, PT ;  /* 0x000000030400780c */ /* 0x000fe40003f26070 */
[----:B------:R-:W-:-:S11]  /*05b0*/  LOP3.LUT R16, R16, 0x3, RZ, 0xc0, !PT ;  /* 0x0000000310107812 */ /* 0x000fd600078ec0ff */
.L_x_42:
[----:B------:R-:W0:Y:S01]  /*05c0*/  LDCU UR5, c[0x0][0x3c0] ;  /* 0x00007800ff0577ac */ /* 0x000e220008000800 */
[----:B-1----:R-:W-:Y:S02]  /*05d0*/  IMAD.MOV.U32 R17, RZ, RZ, -0x40800000 ;  /* 0xbf800000ff117424 */ /* 0x002fe400078e00ff */
[----:B------:R-:W-:Y:S02]  /*05e0*/  IMAD.MOV.U32 R21, RZ, RZ, -0x40800000 ;  /* 0xbf800000ff157424 */ /* 0x000fe400078e00ff */
[----:B------:R-:W-:Y:S02]  /*05f0*/  IMAD.MOV.U32 R19, RZ, RZ, -0x1 ;  /* 0xffffffffff137424 */ /* 0x000fe400078e00ff */
[----:B------:R-:W-:Y:S01]  /*0600*/  IMAD.MOV.U32 R12, RZ, RZ, RZ ;  /* 0x000000ffff0c7224 */ /* 0x000fe200078e00ff */
[----:B0-----:R-:W-:-:S09]  /*0610*/  UISETP.GE.U32.AND UP0, UPT, UR5, 0x10, UPT ;  /* 0x000000100500788c */ /* 0x001fd2000bf06070 */
[----:B------:R-:W-:Y:S05]  /*0620*/  BRA.U !UP0, `(.L_x_31) ;  /* 0x00000005080c7547 */ /* 0x000fea000b800000 */
[----:B------:R-:W0:Y:S01]  /*0630*/  S2UR UR6, SR_CgaCtaId ;  /* 0x00000000000679c3 */ /* 0x000e220000008800 */
[----:B------:R-:W-:Y:S01]  /*0640*/  UMOV UR5, 0x400 ;  /* 0x0000040000057882 */ /* 0x000fe20000000000 */
[----:B------:R-:W-:Y:S01]  /*0650*/  BSSY.RECONVERGENT B0, `(.L_x_32) ;  /* 0x000003f000007945 */ /* 0x000fe20003800200 */
[----:B------:R-:W-:Y:S02]  /*0660*/  IMAD.MOV.U32 R21, RZ, RZ, -0x40800000 ;  /* 0xbf800000ff157424 */ /* 0x000fe400078e00ff */
[----:B------:R-:W-:Y:S02]  /*0670*/  IMAD.MOV.U32 R19, RZ, RZ, -0x1 ;  /* 0xffffffffff137424 */ /* 0x000fe400078e00ff */
[----:B------:R-:W-:Y:S01]  /*0680*/  IMAD.MOV.U32 R20, RZ, RZ, RZ ;  /* 0x000000ffff147224 */ /* 0x000fe200078e00ff */
[----:B0-----:R-:W-:-:S04]  /*0690*/  ULEA UR5, UR6, UR5, 0x18 ;  /* 0x0000000506057291 */ /* 0x001fc8000f8ec0ff */
[----:B------:R-:W-:-:S06]  /*06a0*/  UIADD3 UR5, UPT, UPT, UR5, 0x20, URZ ;  /* 0x0000002005057890 */ /* 0x000fcc000fffe0ff */
[----:B------:R-:W-:-:S07]  /*06b0*/  IMAD.U32 R22, RZ, RZ, UR5 ;  /* 0x00000005ff167e24 */ /* 0x000fce000f8e00ff */
.L_x_33:
[----:B------:R-:W0:Y:S04]  /*06c0*/  LDS.128 R12, [R22+-0x20] ;  /* 0xffffe000160c7984 */ /* 0x000e280000000c00 */
[----:B------:R-:W1:Y:S04]  /*06d0*/  LDS.128 R4, [R22+-0x10] ;  /* 0xfffff00016047984 */ /* 0x000e680000000c00 */
[----:B------:R-:W2:Y:S01]  /*06e0*/  LDS.128 R8, [R22] ;  /* 0x0000000016087984 */ /* 0x000ea20000000c00 */
[----:B0-----:R-:W-:-:S04]  /*06f0*/  FSETP.GT.AND P6, PT, R12, R21, PT ;  /* 0x000000150c00720b */ /* 0x001fc80003fc4000 */
[----:B------:R-:W-:Y:S02]  /*0700*/  FSEL R12, R12, R21, P6 ;  /* 0x000000150c0c7208 */ /* 0x000fe40003000000 */
[----:B------:R-:W-:Y:S02]  /*0710*/  SEL R19, R20, R19, P6 ;  /* 0x0000001314137207 */ /* 0x000fe40003000000 */
[----:B------:R-:W-:-:S04]  /*0720*/  FSETP.GT.AND P5, PT, R13, R12, PT ;  /* 0x0000000c0d00720b */ /* 0x000fc80003fa4000 */
[----:B------:R-:W-:-:S04]  /*0730*/  FSEL R13, R13, R12, P5 ;  /* 0x0000000c0d0d7208 */ /* 0x000fc80002800000 */
[----:B------:R-:W-:-:S04]  /*0740*/  FSETP.GT.AND P4, PT, R14, R13, PT ;  /* 0x0000000d0e00720b */ /* 0x000fc80003f84000 */
[----:B------:R-:W-:Y:S01]  /*0750*/  FSEL R14, R14, R13, P4 ;  /* 0x0000000d0e0e7208 */ /* 0x000fe20002000000 */
[----:B------:R-:W-:-:S03]  /*0760*/  @P5 VIADD R19, R20, 0x1 ;  /* 0x0000000114135836 */ /* 0x000fc60000000000 */
[----:B------:R-:W-:-:S04]  /*0770*/  FSETP.GT.AND P2, PT, R15, R14, PT ;  /* 0x0000000e0f00720b */ /* 0x000fc80003f44000 */
[----:B------:R-:W-:Y:S01]  /*0780*/  FSEL R15, R15, R14, P2 ;  /* 0x0000000e0f0f7208 */ /* 0x000fe20001000000 */
[----:B------:R-:W-:-:S03]  /*0790*/  @P4 VIADD R19, R20, 0x2 ;  /* 0x0000000214134836 */ /* 0x000fc60000000000 */
[----:B-1----:R-:W-:-:S04]  /*07a0*/  FSETP.GT.AND P3, PT, R4, R15, PT ;  /* 0x0000000f0400720b */ /* 0x002fc80003f64000 */
[----:B------:R-:W-:Y:S01]  /*07b0*/  FSEL R4, R4, R15, P3 ;  /* 0x0000000f04047208 */ /* 0x000fe20001800000 */
[----:B------:R-:W-:Y:S01]  /*07c0*/  @P2 VIADD R19, R20, 0x3 ;  /* 0x0000000314132836 */ /* 0x000fe20000000000 */
[----:B------:R0:W1:Y:S02]  /*07d0*/  LDS.128 R12, [R22+0x10] ;  /* 0x00001000160c7984 */ /* 0x0000640000000c00 */
[----:B------:R-:W-:-:S04]  /*07e0*/  FSETP.GT.AND P6, PT, R5, R4, PT ;  /* 0x000000040500720b */ /* 0x000fc80003fc4000 */
[----:B------:R-:W-:Y:S01]  /*07f0*/  FSEL R5, R5, R4, P6 ;  /* 0x0000000405057208 */ /* 0x000fe20003000000 */
[----:B------:R-:W-:Y:S02]  /*0800*/  @P3 VIADD R19, R20, 0x4 ;  /* 0x0000000414133836 */ /* 0x000fe40000000000 */
[----:B0-----:R-:W-:Y:S01]  /*0810*/  VIADD R22, R22, 0x40 ;  /* 0x0000004016167836 */ /* 0x001fe20000000000 */
[----:B------:R-:W-:-:S04]  /*0820*/  FSETP.GT.AND P5, PT, R6, R5, PT ;  /* 0x000000050600720b */ /* 0x000fc80003fa4000 */
[----:B------:R-:W-:Y:S01]  /*0830*/  FSEL R6, R6, R5, P5 ;  /* 0x0000000506067208 */ /* 0x000fe20002800000 */
[----:B------:R-:W-:-:S03]  /*0840*/  @P6 VIADD R19, R20, 0x5 ;  /* 0x0000000514136836 */ /* 0x000fc60000000000 */
[----:B------:R-:W-:-:S04]  /*0850*/  FSETP.GT.AND P4, PT, R7, R6, PT ;  /* 0x000000060700720b */ /* 0x000fc80003f84000 */
[----:B------:R-:W-:Y:S01]  /*0860*/  FSEL R7, R7, R6, P4 ;  /* 0x0000000607077208 */ /* 0x000fe20002000000 */
[----:B------:R-:W-:-:S03]  /*0870*/  @P5 VIADD R19, R20, 0x6 ;  /* 0x0000000614135836 */ /* 0x000fc60000000000 */
[----:B--2---:R-:W-:-:S04]  /*0880*/  FSETP.GT.AND P2, PT, R8, R7, PT ;  /* 0x000000070800720b */ /* 0x004fc80003f44000 */
[----:B------:R-:W-:Y:S01]  /*0890*/  FSEL R8, R8, R7, P2 ;  /* 0x0000000708087208 */ /* 0x000fe20001000000 */
[----:B------:R-:W-:-:S03]  /*08a0*/  @P4 VIADD R19, R20, 0x7 ;  /* 0x0000000714134836 */ /* 0x000fc60000000000 */
[----:B------:R-:W-:-:S04]  /*08b0*/  FSETP.GT.AND P3, PT, R9, R8, PT ;  /* 0x000000080900720b */ /* 0x000fc80003f64000 */
        /* <DEDUP_REMOVED lines=19> */
[----:B------:R-:W-:-:S08]  /*09f0*/  @P3 VIADD R19, R20, 0xe ;  /* 0x0000000e14133836 */ /* 0x000fd00000000000 */
[C---:B------:R-:W-:Y:S02]  /*0a00*/  @P5 VIADD R19, R20.reuse, 0xf ;  /* 0x0000000f14135836 */ /* 0x040fe40000000000 */
[----:B------:R-:W-:-:S05]  /*0a10*/  VIADD R20, R20, 0x10 ;  /* 0x0000001014147836 */ /* 0x000fca0000000000 */
[----:B------:R-:W-:-:S13]  /*0a20*/  ISETP.NE.AND P2, PT, R20, R3, PT ;  /* 0x000000031400720c */ /* 0x000fda0003f45270 */
[----:B------:R-:W-:Y:S05]  /*0a30*/  @P2 BRA `(.L_x_33) ;  /* 0xfffffffc00202947 */ /* 0x000fea000383ffff */
[----:B------:R-:W-:Y:S05]  /*0a40*/  BSYNC.RECONVERGENT B0 ;  /* 0x0000000000007941 */ /* 0x000fea0003800200 */
.L_x_32:
[----:B------:R-:W-:-:S07]  /*0a50*/  IMAD.MOV.U32 R12, RZ, RZ, R3 ;  /* 0x000000ffff0c7224 */ /* 0x000fce00078e0003 */
.L_x_31:
[----:B------:R-:W-:Y:S01]  /*0a60*/  ISETP.NE.AND P2, PT, R18, RZ, PT ;  /* 0x000000ff1200720c */ /* 0x000fe20003f45270 */
[----:B------:R-:W-:-:S12]  /*0a70*/  BSSY.RECONVERGENT B0, `(.L_x_34) ;  /* 0x000004f000007945 */ /* 0x000fd80003800200 */
[----:B------:R-:W-:Y:S05]  /*0a80*/  @!P2 BRA `(.L_x_35) ;  /* 0x000000040034a947 */ /* 0x000fea0003800000 */
[----:B------:R-:W-:Y:S01]  /*0a90*/  BSSY.RECONVERGENT B1, `(.L_x_36) ;  /* 0x0000022000017945 */ /* 0x000fe20003800200 */
[----:B------:R-:W-:-:S03]  /*0aa0*/  ISETP.NE.AND P2, PT, R2, RZ, PT ;  /* 0x000000ff0200720c */ /* 0x000fc60003f45270 */
[----:B------:R-:W-:Y:S10]  /*0ab0*/  @!P0 BRA `(.L_x_37) ;  /* 0x00000000007c8947 */ /* 0x000ff40003800000 */
[----:B------:R-:W0:Y:S01]  /*0ac0*/  S2UR UR6, SR_CgaCtaId ;  /* 0x00000000000679c3 */ /* 0x000e220000008800 */
[----:B------:R-:W-:Y:S02]  /*0ad0*/  UMOV UR5, 0x400 ;  /* 0x0000040000057882 */ /* 0x000fe40000000000 */
[----:B0-----:R-:W-:-:S06]  /*0ae0*/  ULEA UR5, UR6, UR5, 0x18 ;  /* 0x0000000506057291 */ /* 0x001fcc000f8ec0ff */
[----:B------:R-:W-:-:S05]  /*0af0*/  LEA R13, R12, UR5, 0x2 ;  /* 0x000000050c0d7c11 */ /* 0x000fca000f8e10ff */
[----:B------:R-:W0:Y:S04]  /*0b00*/  LDS.128 R4, [R13] ;  /* 0x000000000d047984 */ /* 0x000e280000000c00 */
[----:B------:R-:W1:Y:S01]  /*0b10*/  LDS.128 R8, [R13+0x10] ;  /* 0x000010000d087984 */ /* 0x000e620000000c00 */
        /* <DEDUP_REMOVED lines=24> */
[----:B------:R-:W-:-:S07]  /*0ca0*/  VIADD R12, R12, 0x8 ;  /* 0x000000080c0c7836 */ /* 0x000fce0000000000 */
.L_x_37:
[----:B------:R-:W-:Y:S05]  /*0cb0*/  BSYNC.RECONVERGENT B1 ;  /* 0x0000000000017941 */ /* 0x000fea0003800200 */
.L_x_36:
[----:B------:R-:W-:Y:S05]  /*0cc0*/  @!P2 BRA `(.L_x_35) ;  /* 0x0000000000a4a947 */ /* 0x000fea0003800000 */
[----:B------:R-:W-:Y:S01]  /*0cd0*/  BSSY.RECONVERGENT B1, `(.L_x_38) ;  /* 0x0000015000017945 */ /* 0x000fe20003800200 */
[----:B------:R-:W-:-:S03]  /*0ce0*/  ISETP.NE.AND P2, PT, R16, RZ, PT ;  /* 0x000000ff1000720c */ /* 0x000fc60003f45270 */
[----:B------:R-:W-:Y:S10]  /*0cf0*/  @!P1 BRA `(.L_x_39) ;  /* 0x0000000000489947 */ /* 0x000ff40003800000 */
[----:B------:R-:W0:Y:S01]  /*0d00*/  S2UR UR6, SR_CgaCtaId ;  /* 0x00000000000679c3 */ /* 0x000e220000008800 */
[----:B------:R-:W-:Y:S02]  /*0d10*/  UMOV UR5, 0x400 ;  /* 0x0000040000057882 */ /* 0x000fe40000000000 */
[----:B0-----:R-:W-:-:S06]  /*0d20*/  ULEA UR5, UR6, UR5, 0x18 ;  /* 0x0000000506057291 */ /* 0x001fcc000f8ec0ff */
[----:B------:R-:W-:-:S06]  /*0d30*/  LEA R4, R12, UR5, 0x2 ;  /* 0x000000050c047c11 */ /* 0x000fcc000f8e10ff */
[----:B------:R-:W0:Y:S02]  /*0d40*/  LDS.128 R4, [R4] ;  /* 0x0000000004047984 */ /* 0x000e240000000c00 */
        /* <DEDUP_REMOVED lines=13> */
.L_x_39:
[----:B------:R-:W-:Y:S05]  /*0e20*/  BSYNC.RECONVERGENT B1 ;  /* 0x0000000000017941 */ /* 0x000fea0003800200 */
.L_x_38:
[----:B------:R-:W-:Y:S05]  /*0e30*/  @!P2 BRA `(.L_x_35) ;  /* 0x000000000048a947 */ /* 0x000fea0003800000 */
[----:B------:R-:W0:Y:S01]  /*0e40*/  S2UR UR6, SR_CgaCtaId ;  /* 0x00000000000679c3 */ /* 0x000e220000008800 */
[----:B------:R-:W-:Y:S01]  /*0e50*/  UMOV UR5, 0x400 ;  /* 0x0000040000057882 */ /* 0x000fe20000000000 */
[----:B------:R-:W-:Y:S01]  /*0e60*/  ISETP.NE.AND P3, PT, R16, 0x1, PT ;  /* 0x000000011000780c */ /* 0x000fe20003f65270 */
[----:B0-----:R-:W-:-:S06]  /*0e70*/  ULEA UR5, UR6, UR5, 0x18 ;  /* 0x0000000506057291 */ /* 0x001fcc000f8ec0ff */
[----:B------:R-:W-:-:S06]  /*0e80*/  LEA R4, R12, UR5, 0x2 ;  /* 0x000000050c047c11 */ /* 0x000fcc000f8e10ff */
[----:B------:R-:W0:Y:S02]  /*0e90*/  LDS.128 R4, [R4] ;  /* 0x0000000004047984 */ /* 0x000e240000000c00 */
[----:B0-----:R-:W-:-:S04]  /*0ea0*/  FSETP.GT.AND P2, PT, R4, R21, PT ;  /* 0x000000150400720b */ /* 0x001fc80003f44000 */
[----:B------:R-:W-:Y:S02]  /*0eb0*/  FSEL R21, R4, R21, P2 ;  /* 0x0000001504157208 */ /* 0x000fe40001000000 */
[----:B------:R-:W-:Y:S01]  /*0ec0*/  SEL R19, R12, R19, P2 ;  /* 0x000000130c137207 */ /* 0x000fe20001000000 */
[----:B------:R-:W-:Y:S06]  /*0ed0*/  @!P3 BRA `(.L_x_35) ;  /* 0x000000000020b947 */ /* 0x000fec0003800000 */
[----:B------:R-:W-:Y:S02]  /*0ee0*/  ISETP.NE.AND P3, PT, R16, 0x2, PT ;  /* 0x000000021000780c */ /* 0x000fe40003f65270 */
[----:B------:R-:W-:-:S04]  /*0ef0*/  FSETP.GT.AND P2, PT, R5, R21, PT ;  /* 0x000000150500720b */ /* 0x000fc80003f44000 */
[----:B------:R-:W-:-:S09]  /*0f00*/  FSEL R21, R5, R21, P2 ;  /* 0x0000001505157208 */ /* 0x000fd20001000000 */
[----:B------:R-:W-:Y:S01]  /*0f10*/  @P2 VIADD R19, R12, 0x1 ;  /* 0x000000010c132836 */ /* 0x000fe20000000000 */
[----:B------:R-:W-:Y:S06]  /*0f20*/  @!P3 BRA `(.L_x_35) ;  /* 0x00000000000cb947 */ /* 0x000fec0003800000 */
[----:B------:R-:W-:-:S13]  /*0f30*/  FSETP.GT.AND P2, PT, R6, R21, PT ;  /* 0x000000150600720b */ /* 0x000fda0003f44000 */
[----:B------:R-:W-:Y:S02]  /*0f40*/  @P2 VIADD R19, R12, 0x2 ;  /* 0x000000020c132836 */ /* 0x000fe40000000000 */
[----:B------:R-:W-:-:S07]  /*0f50*/  @P2 IMAD.MOV.U32 R21, RZ, RZ, R6 ;  /* 0x000000ffff152224 */ /* 0x000fce00078e0006 */
.L_x_35:
[----:B------:R-:W-:Y:S05]  /*0f60*/  BSYNC.RECONVERGENT B0 ;  /* 0x0000000000007941 */ /* 0x000fea0003800200 */
.L_x_34:
[----:B------:R-:W0:Y:S01]  /*0f70*/  LDC R10, c[0x0][0x3c4] ;  /* 0x0000f100ff0a7b82 */ /* 0x000e220000000800 */
[----:B------:R-:W-:Y:S01]  /*0f80*/  ISETP.GT.AND P2, PT, R19, -0x1, PT ;  /* 0xffffffff1300780c */ /* 0x000fe20003f44270 */
[----:B------:R-:W-:-:S12]  /*0f90*/  BSSY.RECONVERGENT B0, `(.L_x_40) ;  /* 0x000000f000007945 */ /* 0x000fd80003800200 */
[----:B------:R-:W-:Y:S05]  /*0fa0*/  @!P2 BRA `(.L_x_41) ;  /* 0x000000000034a947 */ /* 0x000fea0003800000 */
[----:B------:R-:W1:Y:S01]  /*0fb0*/  S2UR UR6, SR_CgaCtaId ;  /* 0x00000000000679c3 */ /* 0x000e620000008800 */
[----:B------:R-:W-:-:S07]  /*0fc0*/  UMOV UR5, 0x400 ;  /* 0x0000040000057882 */ /* 0x000fce0000000000 */
[----:B------:R-:W2:Y:S08]  /*0fd0*/  LDC R9, c[0x0][0x3c4] ;  /* 0x0000f100ff097b82 */ /* 0x000eb00000000800 */
[----:B------:R-:W3:Y:S08]  /*0fe0*/  LDC.64 R6, c[0x0][0x390] ;  /* 0x0000e400ff067b82 */ /* 0x000ef00000000a00 */
[----:B------:R-:W4:Y:S01]  /*0ff0*/  LDC.64 R4, c[0x0][0x398] ;  /* 0x0000e600ff047b82 */ /* 0x000f220000000a00 */
[----:B-1----:R-:W-:-:S06]  /*1000*/  ULEA UR5, UR6, UR5, 0x18 ;  /* 0x0000000506057291 */ /* 0x002fcc000f8ec0ff */
[----:B------:R-:W-:Y:S01]  /*1010*/  LEA R8, R19, UR5, 0x2 ;  /* 0x0000000513087c11 */ /* 0x000fe2000f8e10ff */
[----:B--2---:R-:W-:-:S04]  /*1020*/  IMAD R9, R0, R9, UR4 ;  /* 0x0000000400097e24 */ /* 0x004fc8000f8e0209 */
[----:B------:R1:W-:Y:S01]  /*1030*/  STS [R8], R17 ;  /* 0x0000001108007388 */ /* 0x0003e20000000800 */
[----:B---3--:R-:W-:-:S05]  /*1040*/  IMAD.WIDE.U32 R6, R9, 0x4, R6 ;  /* 0x0000000409067825 */ /* 0x008fca00078e0006 */
[----:B------:R1:W-:Y:S01]  /*1050*/  STG.E desc[UR8][R6.64], R19 ;  /* 0x0000001306007986 */ /* 0x0003e2000c101908 */
[----:B----4-:R-:W-:-:S05]  /*1060*/  IMAD.WIDE.U32 R4, R9, 0x4, R4 ;  /* 0x0000000409047825 */ /* 0x010fca00078e0004 */
[----:B------:R1:W-:Y:S02]  /*1070*/  STG.E desc[UR8][R4.64], R21 ;  /* 0x0000001504007986 */ /* 0x0003e4000c101908 */
.L_x_41:
[----:B------:R-:W-:Y:S05]  /*1080*/  BSYNC.RECONVERGENT B0 ;  /* 0x0000000000007941 */ /* 0x000fea0003800200 */
.L_x_40:
[----:B------:R-:W-:-:S06]  /*1090*/  UIADD3 UR5, UPT, UPT, UR4, 0x1, URZ ;  /* 0x0000000104057890 */ /* 0x000fcc000fffe0ff */
[----:B0-----:R-:W-:-:S13]  /*10a0*/  ISETP.NE.AND P2, PT, R10, UR5, PT ;  /* 0x000000050a007c0c */ /* 0x001fda000bf45270 */
[----:B------:R-:W-:Y:S05]  /*10b0*/  @!P2 EXIT ;  /* 0x000000000000a94d */ /* 0x000fea0003800000 */
[----:B------:R-:W-:Y:S01]  /*10c0*/  UMOV UR4, UR5 ;  /* 0x0000000500047c82 */ /* 0x000fe20008000000 */
[----:B------:R-:W-:Y:S05]  /*10d0*/  BRA `(.L_x_42) ;  /* 0xfffffff400387947 */ /* 0x000fea000383ffff */
        .weak           $__internal_1_$__cuda_sm20_rcp_rn_f32_slowpath
        .type           $__internal_1_$__cuda_sm20_rcp_rn_f32_slowpath,@function
        .size           $__internal_1_$__cuda_sm20_rcp_rn_f32_slowpath,(.L_x_160 - $__internal_1_$__cuda_sm20_rcp_rn_f32_slowpath)
$__internal_1_$__cuda_sm20_rcp_rn_f32_slowpath:
[----:B------:R-:W-:Y:S01]  /*10e0*/  IMAD.SHL.U32 R3, R22, 0x2, RZ ;  /* 0x0000000216037824 */ /* 0x000fe200078e00ff */
[----:B------:R-:W-:Y:S01]  /*10f0*/  BSSY.RECONVERGENT B3, `(.L_x_43) ;  /* 0x0000031000037945 */ /* 0x000fe20003800200 */
[----:B------:R-:W-:-:S03]  /*1100*/  IMAD.MOV.U32 R2, RZ, RZ, R22 ;  /* 0x000000ffff027224 */ /* 0x000fc600078e0016 */
[----:B------:R-:W-:-:S04]  /*1110*/  SHF.R.U32.HI R3, RZ, 0x18, R3 ;  /* 0x00000018ff037819 */ /* 0x000fc80000011603 */
[----:B------:R-:W-:-:S13]  /*1120*/  ISETP.NE.U32.AND P0, PT, R3, RZ, PT ;  /* 0x000000ff0300720c */ /* 0x000fda0003f05070 */
[----:B------:R-:W-:Y:S05]  /*1130*/  @P0 BRA `(.L_x_44) ;  /* 0x0000000000280947 */ /* 0x000fea0003800000 */
[----:B------:R-:W-:-:S05]  /*1140*/  IMAD.SHL.U32 R3, R2, 0x2, RZ ;  /* 0x0000000202037824 */ /* 0x000fca00078e00ff */
[----:B------:R-:W-:-:S13]  /*1150*/  ISETP.NE.AND P0, PT, R3, RZ, PT ;  /* 0x000000ff0300720c */ /* 0x000fda0003f05270 */
[----:B------:R-:W-:Y:S01]  /*1160*/  @P0 FFMA R20, R2, 1.84467440737095516160e+19, RZ ;  /* 0x5f80000002140823 */ /* 0x000fe200000000ff */
[----:B------:R-:W-:Y:S08]  /*1170*/  @!P0 MUFU.RCP R19, R2 ;  /* 0x0000000200138308 */ /* 0x000ff00000001000 */
[----:B------:R-:W0:Y:S02]  /*1180*/  @P0 MUFU.RCP R3, R20 ;  /* 0x0000001400030308 */ /* 0x000e240000001000 */
[----:B0-----:R-:W-:-:S04]  /*1190*/  @P0 FFMA R21, R20, R3, -1 ;  /* 0xbf80000014150423 */ /* 0x001fc80000000003 */
[----:B------:R-:W-:-:S04]  /*11a0*/  @P0 FADD.FTZ R22, -R21, -RZ ;  /* 0x800000ff15160221 */ /* 0x000fc80000010100 */
[----:B------:R-:W-:-:S04]  /*11b0*/  @P0 FFMA R3, R3, R22, R3 ;  /* 0x0000001603030223 */ /* 0x000fc80000000003 */
[----:B------:R-:W-:Y:S01]  /*11c0*/  @P0 FFMA R19, R3, 1.84467440737095516160e+19, RZ ;  /* 0x5f80000003130823 */ /* 0x000fe200000000ff */
[----:B------:R-:W-:Y:S06]  /*11d0*/  BRA `(.L_x_45) ;  /* 0x0000000000887947 */ /* 0x000fec0003800000 */
.L_x_44:
[----:B------:R-:W-:-:S05]  /*11e0*/  VIADD R19, R3, 0xffffff03 ;  /* 0xffffff0303137836 */ /* 0x000fca0000000000 */
[----:B------:R-:W-:-:S13]  /*11f0*/  ISETP.GT.U32.AND P0, PT, R19, 0x1, PT ;  /* 0x000000011300780c */ /* 0x000fda0003f04070 */
[----:B------:R-:W-:Y:S05]  /*1200*/  @P0 BRA `(.L_x_46) ;  /* 0x0000000000780947 */ /* 0x000fea0003800000 */
[----:B------:R-:W-:Y:S01]  /*1210*/  LOP3.LUT R20, R2, 0x7fffff, RZ, 0xc0, !PT ;  /* 0x007fffff02147812 */ /* 0x000fe200078ec0ff */
[----:B------:R-:W-:Y:S02]  /*1220*/  IMAD.MOV.U32 R24, RZ, RZ, 0x3 ;  /* 0x00000003ff187424 */ /* 0x000fe400078e00ff */
[----:B------:R-:W-:Y:S01]  /*1230*/  VIADD R3, R3, 0xffffff04 ;  /* 0xffffff0403037836 */ /* 0x000fe20000000000 */
[----:B------:R-:W-:Y:S02]  /*1240*/  LOP3.LUT R20, R20, 0x3f800000, RZ, 0xfc, !PT ;  /* 0x3f80000014147812 */ /* 0x000fe400078efcff */
[----:B------:R-:W-:Y:S02]  /*1250*/  SHF.L.U32 R25, R24, R19, RZ ;  /* 0x0000001318197219 */ /* 0x000fe400000006ff */
[----:B------:R-:W0:Y:S02]  /*1260*/  MUFU.RCP R21, R20 ;  /* 0x0000001400157308 */ /* 0x000e240000001000 */
[----:B0-----:R-:W-:-:S04]  /*1270*/  FFMA R22, R20, R21, -1 ;  /* 0xbf80000014167423 */ /* 0x001fc80000000015 */
[----:B------:R-:W-:-:S04]  /*1280*/  FADD.FTZ R22, -R22, -RZ ;  /* 0x800000ff16167221 */ /* 0x000fc80000010100 */
[CCC-:B------:R-:W-:Y:S01]  /*1290*/  FFMA.RM R23, R21.reuse, R22.reuse, R21.reuse ;  /* 0x0000001615177223 */ /* 0x1c0fe20000004015 */
[----:B------:R-:W-:-:S04]  /*12a0*/  FFMA.RP R22, R21, R22, R21 ;  /* 0x0000001615167223 */ /* 0x000fc80000008015 */
[C---:B------:R-:W-:Y:S02]  /*12b0*/  LOP3.LUT R21, R23.reuse, 0x7fffff, RZ, 0xc0, !PT ;  /* 0x007fffff17157812 */ /* 0x040fe400078ec0ff */
[----:B------:R-:W-:Y:S02]  /*12c0*/  FSETP.NEU.FTZ.AND P0, PT, R23, R22, PT ;  /* 0x000000161700720b */ /* 0x000fe40003f1d000 */
[----:B------:R-:W-:Y:S02]  /*12d0*/  LOP3.LUT R22, R21, 0x800000, RZ, 0xfc, !PT ;  /* 0x0080000015167812 */ /* 0x000fe400078efcff */
[----:B------:R-:W-:Y:S02]  /*12e0*/  SEL R21, RZ, 0xffffffff, !P0 ;  /* 0xffffffffff157807 */ /* 0x000fe40004000000 */
[----:B------:R-:W-:Y:S02]  /*12f0*/  LOP3.LUT R20, R25, R22, RZ, 0xc0, !PT ;  /* 0x0000001619147212 */ /* 0x000fe400078ec0ff */
[----:B------:R-:W-:Y:S01]  /*1300*/  SHF.R.U32.HI R3, RZ, R3, R22 ;  /* 0x00000003ff037219 */ /* 0x000fe20000011616 */
[----:B------:R-:W-:Y:S01]  /*1310*/  IMAD.MOV R21, RZ, RZ, -R21 ;  /* 0x000000ffff157224 */ /* 0x000fe200078e0a15 */
[----:B------:R-:W-:-:S04]  /*1320*/  SHF.R.U32.HI R20, RZ, R19, R20 ;  /* 0x00000013ff147219 */ /* 0x000fc80000011614 */
[----:B------:R-:W-:Y:S02]  /*1330*/  LOP3.LUT P1, RZ, R21, R19, R22, 0xf8, !PT ;  /* 0x0000001315ff7212 */ /* 0x000fe4000782f816 */
[C---:B------:R-:W-:Y:S02]  /*1340*/  LOP3.LUT P0, RZ, R20.reuse, 0x1, RZ, 0xc0, !PT ;  /* 0x0000000114ff7812 */ /* 0x040fe4000780c0ff */
[----:B------:R-:W-:-:S04]  /*1350*/  LOP3.LUT P2, RZ, R20, 0x2, RZ, 0xc0, !PT ;  /* 0x0000000214ff7812 */ /* 0x000fc8000784c0ff */
[----:B------:R-:W-:Y:S02]  /*1360*/  PLOP3.LUT P0, PT, P0, P1, P2, 0xe0, 0x0 ;  /* 0x000000000000781c */ /* 0x000fe40000703c20 */
[----:B------:R-:W-:Y:S02]  /*1370*/  LOP3.LUT P1, RZ, R2, 0x7fffff, RZ, 0xc0, !PT ;  /* 0x007fffff02ff7812 */ /* 0x000fe4000782c0ff */
[----:B------:R-:W-:-:S05]  /*1380*/  SEL R19, RZ, 0x1, !P0 ;  /* 0x00000001ff137807 */ /* 0x000fca0004000000 */
[----:B------:R-:W-:-:S05]  /*1390*/  IMAD.MOV R19, RZ, RZ, -R19 ;  /* 0x000000ffff137224 */ /* 0x000fca00078e0a13 */
[----:B------:R-:W-:-:S13]  /*13a0*/  ISETP.GE.AND P0, PT, R19, RZ, PT ;  /* 0x000000ff1300720c */ /* 0x000fda0003f06270 */
[----:B------:R-:W-:-:S04]  /*13b0*/  @!P0 VIADD R3, R3, 0x1 ;  /* 0x0000000103038836 */ /* 0x000fc80000000000 */
[----:B------:R-:W-:-:S05]  /*13c0*/  @!P1 IMAD.SHL.U32 R3, R3, 0x2, RZ ;  /* 0x0000000203039824 */ /* 0x000fca00078e00ff */
[----:B------:R-:W-:Y:S01]  /*13d0*/  LOP3.LUT R19, R3, 0x80000000, R2, 0xf8, !PT ;  /* 0x8000000003137812 */ /* 0x000fe200078ef802 */
[----:B------:R-:W-:Y:S06]  /*13e0*/  BRA `(.L_x_45) ;  /* 0x0000000000047947 */ /* 0x000fec0003800000 */
.L_x_46:
[----:B------:R0:W1:Y:S02]  /*13f0*/  MUFU.RCP R19, R2 ;  /* 0x0000000200137308 */ /* 0x0000640000001000 */
.L_x_45:
[----:B------:R-:W-:Y:S05]  /*1400*/  BSYNC.RECONVERGENT B3 ;  /* 0x0000000000037941 */ /* 0x000fea0003800200 */
.L_x_43:
[----:B-1----:R-:W-:Y:S02]  /*1410*/  IMAD.MOV.U32 R3, RZ, RZ, R19 ;  /* 0x000000ffff037224 */ /* 0x002fe400078e0013 */
[----:B------:R-:W-:-:S04]  /*1420*/  IMAD.MOV.U32 R19, RZ, RZ, 0x0 ;  /* 0x00000000ff137424 */ /* 0x000fc800078e00ff */
[----:B0-----:R-:W-:Y:S05]  /*1430*/  RET.REL.NODEC R18 `(_Z31multi_hop_recommendation_kernelPKiiPiPfPKfS4_S4_S4_iiif) ;  /* 0xffffffe812f07950 */ /* 0x001fea0003c3ffff */
.L_x_47:
        /* <DEDUP_REMOVED lines=12> */
.L_x_160:


//--------------------- .text._Z27filter_content_paths_kernelPKiS0_PKfS2_PiPfiifiS3_ --------------------------
	.section	.text._Z27filter_content_paths_kernelPKiS0_PKfS2_PiPfiifiS3_,"ax",@progbits
	.align	128
        .global         _Z27filter_content_paths_kernelPKiS0_PKfS2_PiPfiifiS3_
        .type           _Z27filter_content_paths_kernelPKiS0_PKfS2_PiPfiifiS3_,@function
        .size           _Z27filter_content_paths_kernelPKiS0_PKfS2_PiPfiifiS3_,(.L_x_161 - _Z27filter_content_paths_kernelPKiS0_PKfS2_PiPfiifiS3_)
        .other          _Z27filter_content_paths_kernelPKiS0_PKfS2_PiPfiifiS3_,@"STO_CUDA_ENTRY STV_DEFAULT"
_Z27filter_content_paths_kernelPKiS0_PKfS2_PiPfiifiS3_:
.text._Z27filter_content_paths_kernelPKiS0_PKfS2_PiPfiifiS3_:
[----:B------:R-:W-:Y:S01]  /*0000*/  LDC R1, c[0x0][0x37c] ;  /* 0x0000df00ff017b82 */ /* 0x000fe20000000800 */
[----:B------:R-:W0:Y:S07]  /*0010*/  S2R R0, SR_TID.X ;  /* 0x0000000000007919 */ /* 0x000e2e0000002100 */
[----:B------:R-:W0:Y:S01]  /*0020*/  S2UR UR4, SR_CTAID.X ;  /* 0x00000000000479c3 */ /* 0x000e220000002500 */
[----:B------:R-:W1:Y:S07]  /*0030*/  LDCU UR5, c[0x0][0x3b0] ;  /* 0x00007600ff0577ac */ /* 0x000e6e0008000800 */
[----:B------:R-:W0:Y:S02]  /*0040*/  LDC R3, c[0x0][0x360] ;  /* 0x0000d800ff037b82 */ /* 0x000e240000000800 */
[----:B0-----:R-:W-:-:S05]  /*0050*/  IMAD R3, R3, UR4, R0 ;  /* 0x0000000403037c24 */ /* 0x001fca000f8e0200 */
[----:B-1----:R-:W-:-:S13]  /*0060*/  ISETP.GE.AND P0, PT, R3, UR5, PT ;  /* 0x0000000503007c0c */ /* 0x002fda000bf06270 */
[----:B------:R-:W-:Y:S05]  /*0070*/  @P0 EXIT ;  /* 0x000000000000094d */ /* 0x000fea0003800000 */
[----:B------:R-:W0:Y:S01]  /*0080*/  LDC.64 R8, c[0x0][0x388] ;  /* 0x0000e200ff087b82 */ /* 0x000e220000000a00 */
[----:B------:R-:W1:Y:S01]  /*0090*/  LDCU.64 UR4, c[0x0][0x358] ;  /* 0x00006b00ff0477ac */ /* 0x000e620008000a00 */
[----:B------:R-:W2:Y:S06]  /*00a0*/  LDCU UR6, c[0x0][0x3b8] ;  /* 0x00007700ff0677ac */ /* 0x000eac0008000800 */
[----:B------:R-:W3:Y:S08]  /*00b0*/  LDC.64 R6, c[0x0][0x398] ;  /* 0x0000e600ff067b82 */ /* 0x000ef00000000a00 */
[----:B------:R-:W4:Y:S01]  /*00c0*/  LDC.64 R10, c[0x0][0x390] ;  /* 0x0000e400ff0a7b82 */ /* 0x000f220000000a00 */
[----:B0-----:R-:W-:-:S05]  /*00d0*/  IMAD.WIDE R8, R3, 0x4, R8 ;  /* 0x0000000403087825 */ /* 0x001fca00078e0208 */
[----:B-1----:R-:W5:Y:S01]  /*00e0*/  LDG.E.CONSTANT R4, desc[UR4][R8.64] ;  /* 0x0000000408047981 */ /* 0x002f62000c1e9900 */
[----:B---3--:R-:W-:-:S05]  /*00f0*/  IMAD.WIDE R6, R3, 0x4, R6 ;  /* 0x0000000403067825 */ /* 0x008fca00078e0206 */
[----:B------:R-:W2:Y:S01]  /*0100*/  LDG.E.CONSTANT R5, desc[UR4][R6.64] ;  /* 0x0000000406057981 */ /* 0x000ea2000c1e9900 */
[----:B----4-:R-:W-:-:S06]  /*0110*/  IMAD.WIDE R10, R3, 0x4, R10 ;  /* 0x00000004030a7825 */ /* 0x010fcc00078e020a */
[----:B------:R-:W3:Y:S01]  /*0120*/  LDG.E.CONSTANT R10, desc[UR4][R10.64] ;  /* 0x000000040a0a7981 */ /* 0x000ee2000c1e9900 */
[----:B-----5:R-:W-:-:S04]  /*0130*/  ISETP.GE.AND P0, PT, R4, 0x1, PT ;  /* 0x000000010400780c */ /* 0x020fc80003f06270 */
[----:B--2---:R-:W-:-:S04]  /*0140*/  FSETP.LTU.OR P0, PT, R5, UR6, !P0 ;  /* 0x0000000605007c0b */ /* 0x004fc8000c709400 */
[----:B---3--:R-:W-:-:S13]  /*0150*/  FSETP.GEU.OR P0, PT, R10, 3.40282346638528859812e+38, P0 ;  /* 0x7f7fffff0a00780b */ /* 0x008fda000070e400 */
[----:B------:R-:W-:Y:S05]  /*0160*/  @P0 EXIT ;  /* 0x000000000000094d */ /* 0x000fea0003800000 */
[----:B------:R-:W-:Y:S01]  /*0170*/  FADD R0, R10, 1 ;  /* 0x3f8000000a007421 */ /* 0x000fe20000000000 */
[----:B------:R-:W-:Y:S03]  /*0180*/  BSSY.RECONVERGENT B0, `(.L_x_48) ;  /* 0x000000c000007945 */ /* 0x000fe60003800200 */
[----:B------:R-:W-:-:S05]  /*0190*/  VIADD R2, R0, 0x1800000 ;  /* 0x0180000000027836 */ /* 0x000fca0000000000 */
[----:B------:R-:W-:-:S04]  /*01a0*/  LOP3.LUT R2, R2, 0x7f800000, RZ, 0xc0, !PT ;  /* 0x7f80000002027812 */ /* 0x000fc800078ec0ff */
[----:B------:R-:W-:-:S13]  /*01b0*/  ISETP.GT.U32.AND P0, PT, R2, 0x1ffffff, PT ;  /* 0x01ffffff0200780c */ /* 0x000fda0003f04070 */
[----:B------:R-:W-:Y:S05]  /*01c0*/  @P0 BRA `(.L_x_49) ;  /* 0x00000000000c0947 */ /* 0x000fea0003800000 */
[----:B------:R-:W-:-:S07]  /*01d0*/  MOV R6, 0x1f0 ;  /* 0x000001f000067802 */ /* 0x000fce0000000f00 */
[----:B------:R-:W-:Y:S05]  /*01e0*/  CALL.REL.NOINC `($__internal_2_$__cuda_sm20_rcp_rn_f32_slowpath) ;  /* 0x0000000400447944 */ /* 0x000fea0003c00000 */
[----:B------:R-:W-:Y:S05]  /*01f0*/  BRA `(.L_x_50) ;  /* 0x0000000000107947 */ /* 0x000fea0003800000 */
.L_x_49:
[----:B------:R-:W0:Y:S02]  /*0200*/  MUFU.RCP R7, R0 ;  /* 0x0000000000077308 */ /* 0x000e240000001000 */
[----:B0-----:R-:W-:-:S04]  /*0210*/  FFMA R2, R0, R7, -1 ;  /* 0xbf80000000027423 */ /* 0x001fc80000000007 */
[----:B------:R-:W-:-:S04]  /*0220*/  FADD.FTZ R2, -R2, -RZ ;  /* 0x800000ff02027221 */ /* 0x000fc80000010100 */
[----:B------:R-:W-:-:S07]  /*0230*/  FFMA R8, R7, R2, R7 ;  /* 0x0000000207087223 */ /* 0x000fce0000000007 */
.L_x_50:
[----:B------:R-:W-:Y:S05]  /*0240*/  BSYNC.RECONVERGENT B0 ;  /* 0x0000000000007941 */ /* 0x000fea0003800200 */
.L_x_48:
[----:B------:R-:W0:Y:S01]  /*0250*/  S2R R11, SR_LANEID ;  /* 0x00000000000b7919 */ /* 0x000e220000000000 */
[----:B------:R-:W-:Y:S01]  /*0260*/  VOTEU.ANY UR6, UPT, PT ;  /* 0x0000000000067886 */ /* 0x000fe200038e0100 */
[----:B------:R-:W1:Y:S01]  /*0270*/  LDC.64 R6, c[0x0][0x3c0] ;  /* 0x0000f000ff067b82 */ /* 0x000e620000000a00 */
[----:B------:R-:W0:Y:S08]  /*0280*/  FLO.U32 R0, UR6 ;  /* 0x0000000600007d00 */ /* 0x000e3000080e0000 */
[----:B------:R-:W1:Y:S01]  /*0290*/  POPC R9, UR6 ;  /* 0x0000000600097d09 */ /* 0x000e620008000000 */
[----:B0-----:R-:W-:-:S13]  /*02a0*/  ISETP.EQ.U32.AND P0, PT, R0, R11, PT ;  /* 0x0000000b0000720c */ /* 0x001fda0003f02070 */
[----:B-1----:R-:W2:Y:S01]  /*02b0*/  @P0 ATOMG.E.ADD.STRONG.GPU PT, R7, desc[UR4][R6.64], R9 ;  /* 0x80000009060709a8 */ /* 0x002ea200081ef104 */
[----:B------:R-:W0:Y:S02]  /*02c0*/  S2R R10, SR_LTMASK ;  /* 0x00000000000a7919 */ /* 0x000e240000003900 */
[----:B0-----:R-:W-:Y:S01]  /*02d0*/  LOP3.LUT R10, R10, UR6, RZ, 0xc0, !PT ;  /* 0x000000060a0a7c12 */ /* 0x001fe2000f8ec0ff */
[----:B------:R-:W0:Y:S03]  /*02e0*/  LDCU UR6, c[0x0][0x3bc] ;  /* 0x00007780ff0677ac */ /* 0x000e260008000800 */
[----:B------:R-:W1:Y:S01]  /*02f0*/  POPC R11, R10 ;  /* 0x0000000a000b7309 */ /* 0x000e620000000000 */
[----:B--2---:R-:W1:Y:S02]  /*0300*/  SHFL.IDX PT, R2, R7, R0, 0x1f ;  /* 0x00001f0007027589 */ /* 0x004e6400000e0000 */
[----:B-1----:R-:W-:-:S05]  /*0310*/  IMAD.IADD R2, R2, 0x1, R11 ;  /* 0x0000000102027824 */ /* 0x002fca00078e020b */
[----:B0-----:R-:W-:-:S13]  /*0320*/  ISETP.GE.AND P0, PT, R2, UR6, PT ;  /* 0x0000000602007c0c */ /* 0x001fda000bf06270 */
[----:B------:R-:W-:Y:S05]  /*0330*/  @P0 EXIT ;  /* 0x000000000000094d */ /* 0x000fea0003800000 */
[----:B------:R-:W0:Y:S01]  /*0340*/  LDCU UR6, c[0x0][0x3b4] ;  /* 0x00007680ff0677ac */ /* 0x000e220008000800 */
[----:B------:R-:W-:Y:S01]  /*0350*/  FMUL R0, R5, R8 ;  /* 0x0000000805007220 */ /* 0x000fe20000400000 */
[----:B0-----:R-:W-:-:S09]  /*0360*/  UISETP.GE.AND UP0, UPT, UR6, 0x1, UPT ;  /* 0x000000010600788c */ /* 0x001fd2000bf06270 */
[----:B------:R-:W-:Y:S05]  /*0370*/  BRA.U !UP0, `(.L_x_51) ;  /* 0x0000000108d07547 */ /* 0x000fea000b800000 */
[----:B------:R-:W-:Y:S01]  /*0380*/  VIMNMX.U32 R5, PT, PT, R4, UR6, PT ;  /* 0x0000000604057c48 */ /* 0x000fe2000bfe0000 */
[----:B------:R-:W-:Y:S01]  /*0390*/  IMAD R3, R3, UR6, RZ ;  /* 0x0000000603037c24 */ /* 0x000fe2000f8e02ff */
[----:B------:R-:W-:Y:S01]  /*03a0*/  BSSY.RECONVERGENT B0, `(.L_x_52) ;  /* 0x0000020000007945 */ /* 0x000fe20003800200 */
[----:B------:R-:W-:Y:S01]  /*03b0*/  IMAD R13, R2, UR6, RZ ;  /* 0x00000006020d7c24 */ /* 0x000fe2000f8e02ff */
[C---:B------:R-:W-:Y:S01]  /*03c0*/  ISETP.GE.U32.AND P1, PT, R5.reuse, 0x4, PT ;  /* 0x000000040500780c */ /* 0x040fe20003f26070 */
[----:B------:R-:W-:Y:S01]  /*03d0*/  IMAD.MOV.U32 R14, RZ, RZ, RZ ;  /* 0x000000ffff0e7224 */ /* 0x000fe200078e00ff */
[----:B------:R-:W-:-:S04]  /*03e0*/  LOP3.LUT R12, R5, 0x3, RZ, 0xc0, !PT ;  /* 0x00000003050c7812 */ /* 0x000fc800078ec0ff */
[----:B------:R-:W-:-:S07]  /*03f0*/  ISETP.NE.AND P0, PT, R12, RZ, PT ;  /* 0x000000ff0c00720c */ /* 0x000fce0003f05270 */
[----:B------:R-:W-:Y:S06]  /*0400*/  @!P1 BRA `(.L_x_53) ;  /* 0x0000000000649947 */ /* 0x000fec0003800000 */
[----:B------:R-:W0:Y:S01]  /*0410*/  LDC.64 R6, c[0x0][0x380] ;  /* 0x0000e000ff067b82 */ /* 0x000e220000000a00 */
[----:B------:R-:W-:Y:S01]  /*0420*/  LOP3.LUT R14, R5, 0x7ffffffc, RZ, 0xc0, !PT ;  /* 0x7ffffffc050e7812 */ /* 0x000fe200078ec0ff */
[----:B------:R-:W-:Y:S02]  /*0430*/  IMAD.MOV.U32 R17, RZ, RZ, R13 ;  /* 0x000000ffff117224 */ /* 0x000fe400078e000d */
[----:B------:R-:W-:Y:S02]  /*0440*/  IMAD.MOV.U32 R19, RZ, RZ, R3 ;  /* 0x000000ffff137224 */ /* 0x000fe400078e0003 */
[----:B------:R-:W-:Y:S02]  /*0450*/  IMAD.MOV R15, RZ, RZ, -R14 ;  /* 0x000000ffff0f7224 */ /* 0x000fe400078e0a0e */
[----:B------:R-:W1:Y:S01]  /*0460*/  LDC.64 R8, c[0x0][0x3a0] ;  /* 0x0000e800ff087b82 */ /* 0x000e620000000a00 */
[----:B0-----:R-:W-:-:S05]  /*0470*/  IADD3 R4, P1, PT, R6, 0x8, RZ ;  /* 0x0000000806047810 */ /* 0x001fca0007f3e0ff */
[----:B------:R-:W-:Y:S01]  /*0480*/  IMAD.X R5, RZ, RZ, R7, P1 ;  /* 0x000000ffff057224 */ /* 0x000fe200008e0607 */
[----:B-1----:R-:W-:-:S04]  /*0490*/  IADD3 R6, P2, PT, R8, 0x8, RZ ;  /* 0x0000000808067810 */ /* 0x002fc80007f5e0ff */
[----:B------:R-:W-:-:S09]  /*04a0*/  IADD3.X R7, PT, PT, RZ, R9, RZ, P2, !PT ;  /* 0x00000009ff077210 */ /* 0x000fd200017fe4ff */
.L_x_54:
[----:B------:R-:W-:-:S05]  /*04b0*/  IMAD.WIDE R8, R19, 0x4, R4 ;  /* 0x0000000413087825 */ /* 0x000fca00078e0204 */
[----:B0-----:R-:W2:Y:S04]  /*04c0*/  LDG.E.CONSTANT R21, desc[UR4][R8.64+-0x8] ;  /* 0xfffff80408157981 */ /* 0x001ea8000c1e9900 */
[----:B------:R-:W3:Y:S04]  /*04d0*/  LDG.E.CONSTANT R23, desc[UR4][R8.64+-0x4] ;  /* 0xfffffc0408177981 */ /* 0x000ee8000c1e9900 */
[----:B------:R-:W4:Y:S04]  /*04e0*/  LDG.E.CONSTANT R25, desc[UR4][R8.64] ;  /* 0x0000000408197981 */ /* 0x000f28000c1e9900 */
[----:B------:R-:W5:Y:S01]  /*04f0*/  LDG.E.CONSTANT R27, desc[UR4][R8.64+0x4] ;  /* 0x00000404081b7981 */ /* 0x000f62000c1e9900 */
[----:B------:R-:W-:Y:S01]  /*0500*/  IMAD.WIDE R10, R17, 0x4, R6 ;  /* 0x00000004110a7825 */ /* 0x000fe200078e0206 */
[----:B------:R-:W-:-:S03]  /*0510*/  IADD3 R15, PT, PT, R15, 0x4, RZ ;  /* 0x000000040f0f7810 */ /* 0x000fc60007ffe0ff */
[----:B------:R-:W-:Y:S01]  /*0520*/  VIADD R19, R19, 0x4 ;  /* 0x0000000413137836 */ /* 0x000fe20000000000 */
[----:B------:R-:W-:Y:S01]  /*0530*/  ISETP.NE.AND P1, PT, R15, RZ, PT ;  /* 0x000000ff0f00720c */ /* 0x000fe20003f25270 */
[----:B------:R-:W-:Y:S01]  /*0540*/  VIADD R17, R17, 0x4 ;  /* 0x0000000411117836 */ /* 0x000fe20000000000 */
[----:B--2---:R0:W-:Y:S04]  /*0550*/  STG.E desc[UR4][R10.64+-0x8], R21 ;  /* 0xfffff8150a007986 */ /* 0x0041e8000c101904 */
[----:B---3--:R0:W-:Y:S04]  /*0560*/  STG.E desc[UR4][R10.64+-0x4], R23 ;  /* 0xfffffc170a007986 */ /* 0x0081e8000c101904 */
[----:B----4-:R0:W-:Y:S04]  /*0570*/  STG.E desc[UR4][R10.64], R25 ;  /* 0x000000190a007986 */ /* 0x0101e8000c101904 */
[----:B-----5:R0:W-:Y:S01]  /*0580*/  STG.E desc[UR4][R10.64+0x4], R27 ;  /* 0x0000041b0a007986 */ /* 0x0201e2000c101904 */
[----:B------:R-:W-:Y:S05]  /*0590*/  @P1 BRA `(.L_x_54) ;  /* 0xfffffffc00c41947 */ /* 0x000fea000383ffff */
.L_x_53:
[----:B------:R-:W-:Y:S05]  /*05a0*/  BSYNC.RECONVERGENT B0 ;  /* 0x0000000000007941 */ /* 0x000fea0003800200 */
.L_x_52:
[----:B------:R-:W-:Y:S04]  /*05b0*/  BSSY.RECONVERGENT B0, `(.L_x_51) ;  /* 0x0000010000007945 */ /* 0x000fe80003800200 */
[----:B------:R-:W-:Y:S05]  /*05c0*/  @!P0 BRA `(.L_x_55) ;  /* 0x0000000000388947 */ /* 0x000fea0003800000 */
[----:B------:R-:W1:Y:S01]  /*05d0*/  LDC.64 R8, c[0x0][0x3a0] ;  /* 0x0000e800ff087b82 */ /* 0x000e620000000a00 */
[----:B------:R-:W-:Y:S01]  /*05e0*/  IMAD.IADD R13, R13, 0x1, R14 ;  /* 0x000000010d0d7824 */ /* 0x000fe200078e020e */
[----:B------:R-:W-:Y:S01]  /*05f0*/  IADD3 R3, PT, PT, R3, R14, RZ ;  /* 0x0000000e03037210 */ /* 0x000fe20007ffe0ff */
[----:B------:R-:W-:-:S05]  /*0600*/  IMAD.MOV R12, RZ, RZ, -R12 ;  /* 0x000000ffff0c7224 */ /* 0x000fca00078e0a0c */
[----:B0-----:R-:W0:Y:S02]  /*0610*/  LDC.64 R10, c[0x0][0x380] ;  /* 0x0000e000ff0a7b82 */ /* 0x001e240000000a00 */
.L_x_56:
[----:B0-2---:R-:W-:-:S06]  /*0620*/  IMAD.WIDE R6, R3, 0x4, R10 ;  /* 0x0000000403067825 */ /* 0x005fcc00078e020a */
[----:B------:R-:W2:Y:S01]  /*0630*/  LDG.E.CONSTANT R7, desc[UR4][R6.64] ;  /* 0x0000000406077981 */ /* 0x000ea2000c1e9900 */
[----:B-1----:R-:W-:Y:S01]  /*0640*/  IMAD.WIDE R4, R13, 0x4, R8 ;  /* 0x000000040d047825 */ /* 0x002fe200078e0208 */
[----:B------:R-:W-:-:S03]  /*0650*/  IADD3 R3, PT, PT, R3, 0x1, RZ ;  /* 0x0000000103037810 */ /* 0x000fc60007ffe0ff */
[----:B------:R-:W-:Y:S02]  /*0660*/  VIADD R12, R12, 0x1 ;  /* 0x000000010c0c7836 */ /* 0x000fe40000000000 */
[----:B------:R-:W-:-:S03]  /*0670*/  VIADD R13, R13, 0x1 ;  /* 0x000000010d0d7836 */ /* 0x000fc60000000000 */
[----:B------:R-:W-:Y:S01]  /*0680*/  ISETP.NE.AND P0, PT, R12, RZ, PT ;  /* 0x000000ff0c00720c */ /* 0x000fe20003f05270 */
[----:B--2---:R2:W-:-:S12]  /*0690*/  STG.E desc[UR4][R4.64], R7 ;  /* 0x0000000704007986 */ /* 0x0045d8000c101904 */
[----:B------:R-:W-:Y:S05]  /*06a0*/  @P0 BRA `(.L_x_56) ;  /* 0xfffffffc00dc0947 */ /* 0x000fea000383ffff */
.L_x_55:
[----:B------:R-:W-:Y:S05]  /*06b0*/  BSYNC.RECONVERGENT B0 ;  /* 0x0000000000007941 */ /* 0x000fea0003800200 */
.L_x_51:
[----:B--2---:R-:W1:Y:S02]  /*06c0*/  LDC.64 R4, c[0x0][0x3a8] ;  /* 0x0000ea00ff047b82 */ /* 0x004e640000000a00 */
[----:B-1----:R-:W-:-:S05]  /*06d0*/  IMAD.WIDE R2, R2, 0x4, R4 ;  /* 0x0000000402027825 */ /* 0x002fca00078e0204 */
[----:B------:R-:W-:Y:S01]  /*06e0*/  STG.E desc[UR4][R2.64], R0 ;  /* 0x0000000002007986 */ /* 0x000fe2000c101904 */
[----:B------:R-:W-:Y:S05]  /*06f0*/  EXIT ;  /* 0x000000000000794d */ /* 0x000fea0003800000 */
        .weak           $__internal_2_$__cuda_sm20_rcp_rn_f32_slowpath
        .type           $__internal_2_$__cuda_sm20_rcp_rn_f32_slowpath,@function
        .size           $__internal_2_$__cuda_sm20_rcp_rn_f32_slowpath,(.L_x_161 - $__internal_2_$__cuda_sm20_rcp_rn_f32_slowpath)
$__internal_2_$__cuda_sm20_rcp_rn_f32_slowpath:
[----:B------:R-:W-:Y:S01]  /*0700*/  IMAD.SHL.U32 R2, R0, 0x2, RZ ;  /* 0x0000000200027824 */ /* 0x000fe200078e00ff */
[----:B------:R-:W-:Y:S04]  /*0710*/  BSSY.RECONVERGENT B1, `(.L_x_57) ;  /* 0x0000030000017945 */ /* 0x000fe80003800200 */
        /* <DEDUP_REMOVED lines=13> */
.L_x_58:
[----:B------:R-:W-:-:S05]  /*07f0*/  VIADD R7, R2, 0xffffff03 ;  /* 0xffffff0302077836 */ /* 0x000fca0000000000 */
[----:B------:R-:W-:-:S13]  /*0800*/  ISETP.GT.U32.AND P0, PT, R7, 0x1, PT ;  /* 0x000000010700780c */ /* 0x000fda0003f04070 */
[----:B------:R-:W-:Y:S05]  /*0810*/  @P0 BRA `(.L_x_60) ;  /* 0x0000000000780947 */ /* 0x000fea0003800000 */
[----:B------:R-:W-:Y:S01]  /*0820*/  LOP3.LUT R8, R0, 0x7fffff, RZ, 0xc0, !PT ;  /* 0x007fffff00087812 */ /* 0x000fe200078ec0ff */
[----:B------:R-:W-:-:S03]  /*0830*/  HFMA2 R12, -RZ, RZ, 0, 1.78813934326171875e-07 ;  /* 0x00000003ff0c7431 */ /* 0x000fc600000001ff */
[----:B------:R-:W-:-:S04]  /*0840*/  LOP3.LUT R8, R8, 0x3f800000, RZ, 0xfc, !PT ;  /* 0x3f80000008087812 */ /* 0x000fc800078efcff */
[----:B------:R-:W0:Y:S01]  /*0850*/  MUFU.RCP R9, R8 ;  /* 0x0000000800097308 */ /* 0x000e220000001000 */
[----:B------:R-:W-:Y:S01]  /*0860*/  SHF.L.U32 R13, R12, R7, RZ ;  /* 0x000000070c0d7219 */ /* 0x000fe200000006ff */
        /* <DEDUP_REMOVED lines=8> */
[----:B------:R-:W-:-:S03]  /*08f0*/  LOP3.LUT R8, R13, R10, RZ, 0xc0, !PT ;  /* 0x0000000a0d087212 */ /* 0x000fc600078ec0ff */
        /* <DEDUP_REMOVED lines=9> */
[----:B------:R-:W-:Y:S02]  /*0990*/  ISETP.GE.AND P0, PT, R7, RZ, PT ;  /* 0x000000ff0700720c */ /* 0x000fe40003f06270 */
[----:B------:R-:W-:-:S04]  /*09a0*/  IADD3 R7, PT, PT, R2, -0xfc, RZ ;  /* 0xffffff0402077810 */ /* 0x000fc80007ffe0ff */
[----:B------:R-:W-:-:S07]  /*09b0*/  SHF.R.U32.HI R7, RZ, R7, R10 ;  /* 0x00000007ff077219 */ /* 0x000fce000001160a */
[----:B------:R-:W-:-:S04]  /*09c0*/  @!P0 VIADD R7, R7, 0x1 ;  /* 0x0000000107078836 */ /* 0x000fc80000000000 */
[----:B------:R-:W-:-:S05]  /*09d0*/  @!P1 IMAD.SHL.U32 R7, R7, 0x2, RZ ;  /* 0x0000000207079824 */ /* 0x000fca00078e00ff */
[----:B------:R-:W-:Y:S01]  /*09e0*/  LOP3.LUT R7, R7, 0x80000000, R0, 0xf8, !PT ;  /* 0x8000000007077812 */ /* 0x000fe200078ef800 */
[----:B------:R-:W-:Y:S06]  /*09f0*/  BRA `(.L_x_59) ;  /* 0x0000000000047947 */ /* 0x000fec0003800000 */
.L_x_60:
[----:B------:R0:W1:Y:S02]  /*0a00*/  MUFU.RCP R7, R0 ;  /* 0x0000000000077308 */ /* 0x0000640000001000 */
.L_x_59:
[----:B------:R-:W-:Y:S05]  /*0a10*/  BSYNC.RECONVERGENT B1 ;  /* 0x0000000000017941 */ /* 0x000fea0003800200 */
.L_x_57:
[----:B-1----:R-:W-:Y:S01]  /*0a20*/  MOV R8, R7 ;  /* 0x0000000700087202 */ /* 0x002fe20000000f00 */
[----:B------:R-:W-:-:S04]  /*0a30*/  IMAD.MOV.U32 R7, RZ, RZ, 0x0 ;  /* 0x00000000ff077424 */ /* 0x000fc800078e00ff */
[----:B0-----:R-:W-:Y:S05]  /*0a40*/  RET.REL.NODEC R6 `(_Z27filter_content_paths_kernelPKiS0_PKfS2_PiPfiifiS3_) ;  /* 0xfffffff4066c7950 */ /* 0x001fea0003c3ffff */
.L_x_61:
        /* <DEDUP_REMOVED lines=11> */
.L_x_161:


//--------------------- .text._Z23k_shortest_paths_kerneliiiPKfPKiPiS3_PfS4_S2_S2_S0_S0_ii --------------------------
	.section	.text._Z23k_shortest_paths_kerneliiiPKfPKiPiS3_PfS4_S2_S2_S0_S0_ii,"ax",@progbits
	.align	128
        .global         _Z23k_shortest_paths_kerneliiiPKfPKiPiS3_PfS4_S2_S2_S0_S0_ii
        .type           _Z23k_shortest_paths_kerneliiiPKfPKiPiS3_PfS4_S2_S2_S0_S0_ii,@function
        .size           _Z23k_shortest_paths_kerneliiiPKfPKiPiS3_PfS4_S2_S2_S0_S0_ii,(.L_x_162 - _Z23k_shortest_paths_kerneliiiPKfPKiPiS3_PfS4_S2_S2_S0_S0_ii)
        .other          _Z23k_shortest_paths_kerneliiiPKfPKiPiS3_PfS4_S2_S2_S0_S0_ii,@"STO_CUDA_ENTRY STV_DEFAULT"
_Z23k_shortest_paths_kerneliiiPKfPKiPiS3_PfS4_S2_S2_S0_S0_ii:
.text._Z23k_shortest_paths_kerneliiiPKfPKiPiS3_PfS4_S2_S2_S0_S0_ii:
[----:B------:R-:W-:Y:S01]  /*0000*/  LDC R1, c[0x0][0x37c] ;  /* 0x0000df00ff017b82 */ /* 0x000fe20000000800 */
[----:B------:R-:W0:Y:S01]  /*0010*/  S2R R2, SR_CTAID.X ;  /* 0x0000000000027919 */ /* 0x000e220000002500 */
[----:B------:R-:W0:Y:S02]  /*0020*/  LDCU UR4, c[0x0][0x388] ;  /* 0x00007100ff0477ac */ /* 0x000e240008000800 */
[----:B0-----:R-:W-:-:S13]  /*0030*/  ISETP.GE.AND P0, PT, R2, UR4, PT ;  /* 0x0000000402007c0c */ /* 0x001fda000bf06270 */
[----:B------:R-:W-:Y:S05]  /*0040*/  @P0 EXIT ;  /* 0x000000000000094d */ /* 0x000fea0003800000 */
[----:B------:R-:W0:Y:S01]  /*0050*/  S2R R3, SR_TID.X ;  /* 0x0000000000037919 */ /* 0x000e220000002100 */
[----:B------:R-:W1:Y:S01]  /*0060*/  LDCU.64 UR4, c[0x0][0x358] ;  /* 0x00006b00ff0477ac */ /* 0x000e620008000a00 */
[----:B------:R-:W-:Y:S01]  /*0070*/  BSSY.RECONVERGENT B0, `(.L_x_62) ;  /* 0x0000154000007945 */ /* 0x000fe20003800200 */
[----:B------:R-:W-:Y:S01]  /*0080*/  BAR.SYNC.DEFER_BLOCKING 0x0 ;  /* 0x0000000000007b1d */ /* 0x000fe20000010000 */
[----:B0-----:R-:W-:-:S13]  /*0090*/  LOP3.LUT P0, RZ, R2, R3, RZ, 0xfc, !PT ;  /* 0x0000000302ff7212 */ /* 0x001fda000780fcff */
[----:B-1----:R-:W-:Y:S05]  /*00a0*/  @P0 BRA `(.L_x_63) ;  /* 0x0000001400400947 */ /* 0x002fea0003800000 */
[----:B------:R-:W0:Y:S01]  /*00b0*/  LDCU UR6, c[0x0][0x3e4] ;  /* 0x00007c80ff0677ac */ /* 0x000e220008000800 */
[----:B------:R-:W-:Y:S02]  /*00c0*/  IMAD.MOV.U32 R0, RZ, RZ, RZ ;  /* 0x000000ffff007224 */ /* 0x000fe400078e00ff */
[----:B------:R-:W-:Y:S01]  /*00d0*/  IMAD.MOV.U32 R12, RZ, RZ, RZ ;  /* 0x000000ffff0c7224 */ /* 0x000fe200078e00ff */
[----:B------:R-:W1:Y:S01]  /*00e0*/  LDCU.64 UR8, c[0x0][0x380] ;  /* 0x00007000ff0877ac */ /* 0x000e620008000a00 */
[----:B------:R-:W-:Y:S01]  /*00f0*/  IMAD.MOV.U32 R3, RZ, RZ, RZ ;  /* 0x000000ffff037224 */ /* 0x000fe200078e00ff */
[----:B------:R-:W2:Y:S01]  /*0100*/  LDCU UR7, c[0x0][0x384] ;  /* 0x00007080ff0777ac */ /* 0x000ea20008000800 */
[----:B0-----:R-:W-:-:S04]  /*0110*/  UISETP.GE.AND UP0, UPT, UR6, 0x1, UPT ;  /* 0x000000010600788c */ /* 0x001fc8000bf06270 */
[----:B-1----:R-:W-:Y:S01]  /*0120*/  UISETP.EQ.OR UP0, UPT, UR9, UR8, !UP0 ;  /* 0x000000080900728c */ /* 0x002fe2000c702670 */
[----:B--2---:R-:W-:-:S08]  /*0130*/  IMAD.U32 R10, RZ, RZ, UR7 ;  /* 0x00000007ff0a7e24 */ /* 0x004fd0000f8e00ff */
[----:B------:R-:W-:Y:S05]  /*0140*/  BRA.U UP0, `(.L_x_64) ;  /* 0x0000000100d47547 */ /* 0x000fea000b800000 */
[----:B------:R-:W0:Y:S01]  /*0150*/  S2R R4, SR_CgaCtaId ;  /* 0x0000000000047919 */ /* 0x000e220000008800 */
[----:B------:R-:W-:Y:S01]  /*0160*/  MOV R5, 0x400 ;  /* 0x0000040000057802 */ /* 0x000fe20000000f00 */
[----:B------:R-:W-:Y:S02]  /*0170*/  HFMA2 R3, -RZ, RZ, 0, 0 ;  /* 0x00000000ff037431 */ /* 0x000fe400000001ff */
[----:B------:R-:W-:Y:S02]  /*0180*/  IMAD.MOV.U32 R0, RZ, RZ, RZ ;  /* 0x000000ffff007224 */ /* 0x000fe400078e00ff */
[----:B------:R-:W-:Y:S01]  /*0190*/  IMAD.MOV.U32 R12, RZ, RZ, RZ ;  /* 0x000000ffff0c7224 */ /* 0x000fe200078e00ff */
[----:B0-----:R-:W-:Y:S01]  /*01a0*/  LEA R5, R4, R5, 0x18 ;  /* 0x0000000504057211 */ /* 0x001fe200078ec0ff */
[----:B------:R-:W-:-:S07]  /*01b0*/  IMAD.U32 R4, RZ, RZ, UR7 ;  /* 0x00000007ff047e24 */ /* 0x000fce000f8e00ff */
.L_x_68:
[----:B------:R-:W0:Y:S01]  /*01c0*/  LDC.64 R6, c[0x0][0x398] ;  /* 0x0000e600ff067b82 */ /* 0x000e220000000a00 */
[----:B------:R-:W1:Y:S01]  /*01d0*/  LDCU UR6, c[0x0][0x3e0] ;  /* 0x00007c00ff0677ac */ /* 0x000e620008000800 */
[----:B0-----:R-:W-:-:S05]  /*01e0*/  IMAD.WIDE R6, R4, 0x4, R6 ;  /* 0x0000000404067825 */ /* 0x001fca00078e0206 */
[----:B------:R-:W1:Y:S01]  /*01f0*/  LDG.E.CONSTANT R8, desc[UR4][R6.64] ;  /* 0x0000000406087981 */ /* 0x000e62000c1e9900 */
[C---:B------:R-:W-:Y:S02]  /*0200*/  IMAD R9, R0.reuse, 0x4, R5 ;  /* 0x0000000400097824 */ /* 0x040fe400078e0205 */
[----:B------:R-:W-:Y:S02]  /*0210*/  VIADD R0, R0, 0x1 ;  /* 0x0000000100007836 */ /* 0x000fe40000000000 */
[----:B------:R-:W-:Y:S01]  /*0220*/  IMAD.MOV.U32 R10, RZ, RZ, R4 ;  /* 0x000000ffff0a7224 */ /* 0x000fe200078e0004 */
[----:B------:R0:W-:Y:S01]  /*0230*/  STS [R9], R4 ;  /* 0x0000000409007388 */ /* 0x0001e20000000800 */
[----:B-1----:R-:W-:-:S04]  /*0240*/  ISETP.GE.AND P0, PT, R8, UR6, PT ;  /* 0x0000000608007c0c */ /* 0x002fc8000bf06270 */
[----:B------:R-:W-:-:S13]  /*0250*/  ISETP.LT.OR P0, PT, R8, RZ, P0 ;  /* 0x000000ff0800720c */ /* 0x000fda0000701670 */
[----:B0-----:R-:W-:Y:S05]  /*0260*/  @P0 BRA `(.L_x_64) ;  /* 0x00000000008c0947 */ /* 0x001fea0003800000 */
[----:B------:R-:W0:Y:S01]  /*0270*/  LDC.64 R6, c[0x0][0x3c0] ;  /* 0x0000f000ff067b82 */ /* 0x000e220000000a00 */
[----:B------:R-:W-:-:S05]  /*0280*/  MOV R4, R8 ;  /* 0x0000000800047202 */ /* 0x000fca0000000f00 */
[----:B0-----:R-:W-:-:S05]  /*0290*/  IMAD.WIDE.U32 R6, R4, 0x4, R6 ;  /* 0x0000000404067825 */ /* 0x001fca00078e0006 */
[----:B------:R-:W2:Y:S04]  /*02a0*/  LDG.E.CONSTANT R8, desc[UR4][R6.64] ;  /* 0x0000000406087981 */ /* 0x000ea8000c1e9900 */
[----:B------:R-:W2:Y:S02]  /*02b0*/  LDG.E.CONSTANT R13, desc[UR4][R6.64+0x4] ;  /* 0x00000404060d7981 */ /* 0x000ea4000c1e9900 */
[----:B--2---:R-:W-:-:S13]  /*02c0*/  ISETP.GE.AND P0, PT, R8, R13, PT ;  /* 0x0000000d0800720c */ /* 0x004fda0003f06270 */
[----:B------:R-:W-:Y:S05]  /*02d0*/  @P0 BRA `(.L_x_65) ;  /* 0x0000000000580947 */ /* 0x000fea0003800000 */
[----:B------:R-:W0:Y:S01]  /*02e0*/  LDC.64 R6, c[0x0][0x3c8] ;  /* 0x0000f200ff067b82 */ /* 0x000e220000000a00 */
[----:B------:R-:W-:-:S07]  /*02f0*/  IMAD.MOV.U32 R11, RZ, RZ, R8 ;  /* 0x000000ffff0b7224 */ /* 0x000fce00078e0008 */
[----:B------:R-:W1:Y:S01]  /*0300*/  LDC.64 R8, c[0x0][0x3c8] ;  /* 0x0000f200ff087b82 */ /* 0x000e620000000a00 */
[----:B0-----:R-:W-:-:S06]  /*0310*/  IMAD.WIDE R6, R11, 0x4, R6 ;  /* 0x000000040b067825 */ /* 0x001fcc00078e0206 */
[----:B------:R-:W2:Y:S02]  /*0320*/  LDG.E.CONSTANT R7, desc[UR4][R6.64] ;  /* 0x0000000406077981 */ /* 0x000ea4000c1e9900 */
[----:B--2---:R-:W-:-:S13]  /*0330*/  ISETP.NE.AND P0, PT, R7, R10, PT ;  /* 0x0000000a0700720c */ /* 0x004fda0003f05270 */
[----:B-1----:R-:W-:Y:S05]  /*0340*/  @!P0 BRA `(.L_x_66) ;  /* 0x00000000001c8947 */ /* 0x002fea0003800000 */
.L_x_67:
[----:B------:R-:W-:-:S05]  /*0350*/  VIADD R11, R11, 0x1 ;  /* 0x000000010b0b7836 */ /* 0x000fca0000000000 */
[----:B------:R-:W-:-:S13]  /*0360*/  ISETP.NE.AND P0, PT, R11, R13, PT ;  /* 0x0000000d0b00720c */ /* 0x000fda0003f05270 */
[----:B------:R-:W-:Y:S05]  /*0370*/  @!P0 BRA `(.L_x_65) ;  /* 0x0000000000308947 */ /* 0x000fea0003800000 */
[----:B------:R-:W-:-:S06]  /*0380*/  IMAD.WIDE R6, R11, 0x4, R8 ;  /* 0x000000040b067825 */ /* 0x000fcc00078e0208 */
[----:B------:R-:W2:Y:S02]  /*0390*/  LDG.E.CONSTANT R7, desc[UR4][R6.64] ;  /* 0x0000000406077981 */ /* 0x000ea4000c1e9900 */
[----:B--2---:R-:W-:-:S13]  /*03a0*/  ISETP.NE.AND P0, PT, R7, R10, PT ;  /* 0x0000000a0700720c */ /* 0x004fda0003f05270 */
[----:B------:R-:W-:Y:S05]  /*03b0*/  @P0 BRA `(.L_x_67) ;  /* 0xfffffffc00e40947 */ /* 0x000fea000383ffff */
.L_x_66:
[----:B------:R-:W0:Y:S08]  /*03c0*/  LDC.64 R6, c[0x0][0x3d0] ;  /* 0x0000f400ff067b82 */ /* 0x000e300000000a00 */
[----:B------:R-:W1:Y:S01]  /*03d0*/  LDC.64 R8, c[0x0][0x3d8] ;  /* 0x0000f600ff087b82 */ /* 0x000e620000000a00 */
[----:B0-----:R-:W-:-:S06]  /*03e0*/  IMAD.WIDE R6, R11, 0x4, R6 ;  /* 0x000000040b067825 */ /* 0x001fcc00078e0206 */
[----:B------:R-:W2:Y:S01]  /*03f0*/  LDG.E.CONSTANT R7, desc[UR4][R6.64] ;  /* 0x0000000406077981 */ /* 0x000ea2000c1e9900 */
[----:B-1----:R-:W-:-:S06]  /*0400*/  IMAD.WIDE R8, R11, 0x4, R8 ;  /* 0x000000040b087825 */ /* 0x002fcc00078e0208 */
[----:B------:R-:W3:Y:S01]  /*0410*/  LDG.E.CONSTANT R8, desc[UR4][R8.64] ;  /* 0x0000000408087981 */ /* 0x000ee2000c1e9900 */
[----:B--2---:R-:W-:Y:S01]  /*0420*/  FADD R12, R12, R7 ;  /* 0x000000070c0c7221 */ /* 0x004fe20000000000 */
[----:B---3--:R-:W-:-:S07]  /*0430*/  FADD R3, R3, R8 ;  /* 0x0000000803037221 */ /* 0x008fce0000000000 */
.L_x_65:
[----:B------:R-:W0:Y:S01]  /*0440*/  LDCU UR6, c[0x0][0x3e4] ;  /* 0x00007c80ff0677ac */ /* 0x000e220008000800 */
[----:B------:R-:W-:Y:S01]  /*0450*/  IMAD.MOV.U32 R10, RZ, RZ, R4 ;  /* 0x000000ffff0a7224 */ /* 0x000fe200078e0004 */
[----:B------:R-:W1:Y:S01]  /*0460*/  LDCU UR7, c[0x0][0x380] ;  /* 0x00007000ff0777ac */ /* 0x000e620008000800 */
[----:B0-----:R-:W-:Y:S02]  /*0470*/  ISETP.GE.AND P0, PT, R0, UR6, PT ;  /* 0x0000000600007c0c */ /* 0x001fe4000bf06270 */
[----:B-1----:R-:W-:-:S13]  /*0480*/  ISETP.NE.AND P1, PT, R4, UR7, PT ;  /* 0x0000000704007c0c */ /* 0x002fda000bf25270 */
[----:B------:R-:W-:Y:S05]  /*0490*/  @!P0 BRA P1, `(.L_x_68) ;  /* 0xfffffffc00488947 */ /* 0x000fea000083ffff */
.L_x_64:
[----:B------:R-:W0:Y:S02]  /*04a0*/  LDC R4, c[0x0][0x380] ;  /* 0x0000e000ff047b82 */ /* 0x000e240000000800 */
[----:B0-----:R-:W-:-:S13]  /*04b0*/  ISETP.NE.AND P0, PT, R10, R4, PT ;  /* 0x000000040a00720c */ /* 0x001fda0003f05270 */
[----:B------:R-:W-:Y:S05]  /*04c0*/  @P0 BRA `(.L_x_69) ;  /* 0x0000001000100947 */ /* 0x000fea0003800000 */
[----:B------:R-:W0:Y:S01]  /*04d0*/  S2R R6, SR_CgaCtaId ;  /* 0x0000000000067919 */ /* 0x000e220000008800 */
[----:B------:R-:W-:Y:S01]  /*04e0*/  MOV R15, 0x400 ;  /* 0x00000400000f7802 */ /* 0x000fe20000000f00 */
[C---:B------:R-:W-:Y:S01]  /*04f0*/  VIADD R13, R0.reuse, 0x1 ;  /* 0x00000001000d7836 */ /* 0x040fe20000000000 */
[----:B------:R-:W-:Y:S02]  /*0500*/  ISETP.GE.AND P0, PT, R0, 0x1, PT ;  /* 0x000000010000780c */ /* 0x000fe40003f06270 */
[----:B0-----:R-:W-:-:S05]  /*0510*/  LEA R15, R6, R15, 0x18 ;  /* 0x0000000f060f7211 */ /* 0x001fca00078ec0ff */
[----:B------:R-:W-:-:S05]  /*0520*/  IMAD R7, R0, 0x4, R15 ;  /* 0x0000000400077824 */ /* 0x000fca00078e020f */
[----:B------:R0:W-:Y:S01]  /*0530*/  STS [R7], R4 ;  /* 0x0000000407007388 */ /* 0x0001e20000000800 */
[----:B------:R-:W-:Y:S05]  /*0540*/  @!P0 BRA `(.L_x_70) ;  /* 0x0000000800908947 */ /* 0x000fea0003800000 */
[C---:B------:R-:W-:Y:S02]  /*0550*/  ISETP.GE.AND P0, PT, R13.reuse, 0x8, PT ;  /* 0x000000080d00780c */ /* 0x040fe40003f06270 */
[----:B0-----:R-:W-:-:S04]  /*0560*/  LEA.HI R4, R13, R13, RZ, 0x1 ;  /* 0x0000000d0d047211 */ /* 0x001fc800078f08ff */
[----:B------:R-:W-:-:S04]  /*0570*/  SHF.R.S32.HI R4, RZ, 0x1, R4 ;  /* 0x00000001ff047819 */ /* 0x000fc80000011404 */
[----:B------:R-:W-:Y:S01]  /*0580*/  VIMNMX R6, PT, PT, R4, 0x1, !PT ;  /* 0x0000000104067848 */ /* 0x000fe20007fe0100 */
[----:B------:R-:W-:-:S03]  /*0590*/  HFMA2 R4, -RZ, RZ, 0, 0 ;  /* 0x00000000ff047431 */ /* 0x000fc600000001ff */
[----:B------:R-:W-:Y:S01]  /*05a0*/  LOP3.LUT R5, R6, 0x3, RZ, 0xc0, !PT ;  /* 0x0000000306057812 */ /* 0x000fe200078ec0ff */
[----:B------:R-:W-:Y:S06]  /*05b0*/  @!P0 BRA `(.L_x_71) ;  /* 0x0000000800388947 */ /* 0x000fec0003800000 */
[----:B------:R-:W-:Y:S01]  /*05c0*/  LOP3.LUT R4, R6, 0x3ffffffc, RZ, 0xc0, !PT ;  /* 0x3ffffffc06047812 */ /* 0x000fe200078ec0ff */
[----:B------:R-:W-:Y:S02]  /*05d0*/  VIADD R7, R7, 0xfffffffc ;  /* 0xfffffffc07077836 */ /* 0x000fe40000000000 */
[----:B------:R-:W-:Y:S02]  /*05e0*/  VIADD R6, R15, 0x8 ;  /* 0x000000080f067836 */ /* 0x000fe40000000000 */
[----:B------:R-:W-:-:S05]  /*05f0*/  IMAD.MOV R8, RZ, RZ, -R4 ;  /* 0x000000ffff087224 */ /* 0x000fca00078e0a04 */
[----:B------:R-:W-:-:S13]  /*0600*/  ISETP.GE.AND P0, PT, R8, RZ, PT ;  /* 0x000000ff0800720c */ /* 0x000fda0003f06270 */
[----:B------:R-:W-:Y:S05]  /*0610*/  @P0 BRA `(.L_x_72) ;  /* 0x0000000400cc0947 */ /* 0x000fea0003800000 */
[----:B------:R-:W-:Y:S01]  /*0620*/  IMAD.MOV R9, RZ, RZ, -R8 ;  /* 0x000000ffff097224 */ /* 0x000fe200078e0a08 */
[----:B------:R-:W-:-:S04]  /*0630*/  PLOP3.LUT P0, PT, PT, PT, PT, 0x80, 0x8 ;  /* 0x000000000008781c */ /* 0x000fc80003f0f070 */
[----:B------:R-:W-:-:S13]  /*0640*/  ISETP.GT.AND P1, PT, R9, 0xc, PT ;  /* 0x0000000c0900780c */ /* 0x000fda0003f24270 */
[----:B------:R-:W-:Y:S05]  /*0650*/  @!P1 BRA `(.L_x_73) ;  /* 0x0000000400189947 */ /* 0x000fea0003800000 */
[----:B------:R-:W-:-:S13]  /*0660*/  PLOP3.LUT P0, PT, PT, PT, PT, 0x8, 0x80 ;  /* 0x000000000080781c */ /* 0x000fda0003f0e170 */
.L_x_74:
[----:B------:R-:W0:Y:S01]  /*0670*/  LDS R9, [R7+0x4] ;  /* 0x0000040007097984 */ /* 0x000e220000000800 */
[----:B------:R-:W-:-:S03]  /*0680*/  VIADD R8, R8, 0x10 ;  /* 0x0000001008087836 */ /* 0x000fc60000000000 */
[----:B------:R-:W1:Y:S02]  /*0690*/  LDS R10, [R6+-0x8] ;  /* 0xfffff800060a7984 */ /* 0x000e640000000800 */
[----:B------:R-:W-:Y:S02]  /*06a0*/  ISETP.GE.AND P1, PT, R8, -0xc, PT ;  /* 0xfffffff40800780c */ /* 0x000fe40003f26270 */
[----:B0-----:R-:W-:Y:S04]  /*06b0*/  STS [R6+-0x8], R9 ;  /* 0xfffff80906007388 */ /* 0x001fe80000000800 */
[----:B-1----:R-:W-:Y:S04]  /*06c0*/  STS [R7+0x4], R10 ;  /* 0x0000040a07007388 */ /* 0x002fe80000000800 */
[----:B------:R-:W0:Y:S04]  /*06d0*/  LDS R11, [R7] ;  /* 0x00000000070b7984 */ /* 0x000e280000000800 */
[----:B------:R-:W1:Y:S04]  /*06e0*/  LDS R14, [R6+-0x4] ;  /* 0xfffffc00060e7984 */ /* 0x000e680000000800 */
[----:B0-----:R-:W-:Y:S04]  /*06f0*/  STS [R6+-0x4], R11 ;  /* 0xfffffc0b06007388 */ /* 0x001fe80000000800 */
[----:B-1----:R-:W-:Y:S04]  /*0700*/  STS [R7], R14 ;  /* 0x0000000e07007388 */ /* 0x002fe80000000800 */
[----:B------:R-:W0:Y:S04]  /*0710*/  LDS R17, [R7+-0x4] ;  /* 0xfffffc0007117984 */ /* 0x000e280000000800 */
[----:B------:R-:W1:Y:S04]  /*0720*/  LDS R16, [R6] ;  /* 0x0000000006107984 */ /* 0x000e680000000800 */
[----:B0-----:R-:W-:Y:S04]  /*0730*/  STS [R6], R17 ;  /* 0x0000001106007388 */ /* 0x001fe80000000800 */
[----:B-1----:R-:W-:Y:S04]  /*0740*/  STS [R7+-0x4], R16 ;  /* 0xfffffc1007007388 */ /* 0x002fe80000000800 */
[----:B------:R-:W0:Y:S04]  /*0750*/  LDS R19, [R7+-0x8] ;  /* 0xfffff80007137984 */ /* 0x000e280000000800 */
[----:B------:R-:W1:Y:S04]  /*0760*/  LDS R18, [R6+0x4] ;  /* 0x0000040006127984 */ /* 0x000e680000000800 */
[----:B0-----:R-:W-:Y:S04]  /*0770*/  STS [R6+0x4], R19 ;  /* 0x0000041306007388 */ /* 0x001fe80000000800 */
        /* <DEDUP_REMOVED lines=47> */
[----:B0-----:R0:W-:Y:S04]  /*0a70*/  STS [R6+0x34], R19 ;  /* 0x0000341306007388 */ /* 0x0011e80000000800 */
[----:B-1----:R1:W-:Y:S01]  /*0a80*/  STS [R7+-0x38], R18 ;  /* 0xffffc81207007388 */ /* 0x0023e20000000800 */
[----:B0-----:R-:W-:Y:S01]  /*0a90*/  IADD3 R6, PT, PT, R6, 0x40, RZ ;  /* 0x0000004006067810 */ /* 0x001fe20007ffe0ff */
[----:B-1----:R-:W-:Y:S01]  /*0aa0*/  VIADD R7, R7, 0xffffffc0 ;  /* 0xffffffc007077836 */ /* 0x002fe20000000000 */
[----:B------:R-:W-:Y:S06]  /*0ab0*/  @!P1 BRA `(.L_x_74) ;  /* 0xfffffff800ec9947 */ /* 0x000fec000383ffff */
.L_x_73:
[----:B------:R-:W-:-:S05]  /*0ac0*/  IMAD.MOV R9, RZ, RZ, -R8 ;  /* 0x000000ffff097224 */ /* 0x000fca00078e0a08 */
[----:B------:R-:W-:-:S13]  /*0ad0*/  ISETP.GT.AND P1, PT, R9, 0x4, PT ;  /* 0x000000040900780c */ /* 0x000fda0003f24270 */
[----:B------:R-:W-:Y:S05]  /*0ae0*/  @!P1 BRA `(.L_x_75) ;  /* 0x0000000000909947 */ /* 0x000fea0003800000 */
[----:B------:R-:W0:Y:S01]  /*0af0*/  LDS R9, [R7+0x4] ;  /* 0x0000040007097984 */ /* 0x000e220000000800 */
[----:B------:R-:W-:Y:S01]  /*0b00*/  PLOP3.LUT P0, PT, PT, PT, PT, 0x8, 0x80 ;  /* 0x000000000080781c */ /* 0x000fe20003f0e170 */
[----:B------:R-:W-:Y:S02]  /*0b10*/  VIADD R8, R8, 0x8 ;  /* 0x0000000808087836 */ /* 0x000fe40000000000 */
[----:B------:R-:W1:Y:S04]  /*0b20*/  LDS R10, [R6+-0x8] ;  /* 0xfffff800060a7984 */ /* 0x000e680000000800 */
        /* <DEDUP_REMOVED lines=30> */
[----:B0-----:R-:W-:-:S02]  /*0d10*/  VIADD R6, R6, 0x20 ;  /* 0x0000002006067836 */ /* 0x001fc40000000000 */
[----:B-1----:R-:W-:-:S07]  /*0d20*/  VIADD R7, R7, 0xffffffe0 ;  /* 0xffffffe007077836 */ /* 0x002fce0000000000 */
.L_x_75:
[----:B------:R-:W-:-:S13]  /*0d30*/  ISETP.EQ.AND P1, PT, R8, RZ, PT ;  /* 0x000000ff0800720c */ /* 0x000fda0003f22270 */
[----:B------:R-:W-:Y:S05]  /*0d40*/  @!P0 BRA P1, `(.L_x_71) ;  /* 0x0000000000548947 */ /* 0x000fea0000800000 */
.L_x_72:
[----:B------:R-:W0:Y:S01]  /*0d50*/  LDS R9, [R7+0x4] ;  /* 0x0000040007097984 */ /* 0x000e220000000800 */
[----:B------:R-:W-:-:S03]  /*0d60*/  IADD3 R8, PT, PT, R8, 0x4, RZ ;  /* 0x0000000408087810 */ /* 0x000fc60007ffe0ff */
[----:B------:R-:W1:Y:S01]  /*0d70*/  LDS R10, [R6+-0x8] ;  /* 0xfffff800060a7984 */ /* 0x000e620000000800 */
[----:B------:R-:W-:-:S03]  /*0d80*/  ISETP.NE.AND P0, PT, R8, RZ, PT ;  /* 0x000000ff0800720c */ /* 0x000fc60003f05270 */
        /* <DEDUP_REMOVED lines=12> */
[----:B0-----:R0:W-:Y:S04]  /*0e50*/  STS [R6+0x4], R19 ;  /* 0x0000041306007388 */ /* 0x0011e80000000800 */
[----:B-1----:R1:W-:Y:S01]  /*0e60*/  STS [R7+-0x8], R18 ;  /* 0xfffff81207007388 */ /* 0x0023e20000000800 */
[----:B0-----:R-:W-:-:S02]  /*0e70*/  VIADD R6, R6, 0x10 ;  /* 0x0000001006067836 */ /* 0x001fc40000000000 */
[----:B-1----:R-:W-:Y:S01]  /*0e80*/  VIADD R7, R7, 0xfffffff0 ;  /* 0xfffffff007077836 */ /* 0x002fe20000000000 */
[----:B------:R-:W-:Y:S06]  /*0e90*/  @P0 BRA `(.L_x_72) ;  /* 0xfffffffc00ac0947 */ /* 0x000fec000383ffff */
.L_x_71:
[----:B------:R-:W-:-:S13]  /*0ea0*/  ISETP.NE.AND P0, PT, R5, RZ, PT ;  /* 0x000000ff0500720c */ /* 0x000fda0003f05270 */
[----:B------:R-:W-:Y:S05]  /*0eb0*/  @!P0 BRA `(.L_x_70) ;  /* 0x0000000000348947 */ /* 0x000fea0003800000 */
[C---:B------:R-:W-:Y:S02]  /*0ec0*/  IMAD.IADD R8, R4.reuse, 0x1, -R0 ;  /* 0x0000000104087824 */ /* 0x040fe400078e0a00 */
[----:B------:R-:W-:Y:S02]  /*0ed0*/  IMAD.MOV R6, RZ, RZ, -R5 ;  /* 0x000000ffff067224 */ /* 0x000fe400078e0a05 */
[--C-:B------:R-:W-:Y:S02]  /*0ee0*/  IMAD R5, R4, 0x4, R15.reuse ;  /* 0x0000000404057824 */ /* 0x100fe400078e020f */
[----:B------:R-:W-:-:S07]  /*0ef0*/  IMAD R4, R8, -0x4, R15 ;  /* 0xfffffffc08047824 */ /* 0x000fce00078e020f */
.L_x_76:
[----:B------:R-:W0:Y:S01]  /*0f00*/  LDS R8, [R4] ;  /* 0x0000000004087984 */ /* 0x000e220000000800 */
[----:B------:R-:W-:-:S03]  /*0f10*/  IADD3 R6, PT, PT, R6, 0x1, RZ ;  /* 0x0000000106067810 */ /* 0x000fc60007ffe0ff */
[----:B------:R-:W1:Y:S01]  /*0f20*/  LDS R7, [R5] ;  /* 0x0000000005077984 */ /* 0x000e620000000800 */
[----:B------:R-:W-:-:S03]  /*0f30*/  ISETP.NE.AND P0, PT, R6, RZ, PT ;  /* 0x000000ff0600720c */ /* 0x000fc60003f05270 */
[----:B0-----:R0:W-:Y:S04]  /*0f40*/  STS [R5], R8 ;  /* 0x0000000805007388 */ /* 0x0011e80000000800 */
[----:B-1----:R1:W-:Y:S01]  /*0f50*/  STS [R4], R7 ;  /* 0x0000000704007388 */ /* 0x0023e20000000800 */
[----:B0-----:R-:W-:Y:S02]  /*0f60*/  VIADD R5, R5, 0x4 ;  /* 0x0000000405057836 */ /* 0x001fe40000000000 */
[----:B-1----:R-:W-:-:S03]  /*0f70*/  VIADD R4, R4, 0xfffffffc ;  /* 0xfffffffc04047836 */ /* 0x002fc60000000000 */
[----:B------:R-:W-:Y:S05]  /*0f80*/  @P0 BRA `(.L_x_76) ;  /* 0xfffffffc00dc0947 */ /* 0x000fea000383ffff */
.L_x_70:
[----:B------:R-:W1:Y:S01]  /*0f90*/  LDC R5, c[0x0][0x3e4] ;  /* 0x0000f900ff057b82 */ /* 0x000e620000000800 */
[----:B------:R-:W-:Y:S01]  /*0fa0*/  ISETP.GE.U32.AND P1, PT, R0, 0x7, PT ;  /* 0x000000070000780c */ /* 0x000fe20003f26070 */
[----:B------:R-:W-:Y:S01]  /*0fb0*/  IMAD.MOV.U32 R16, RZ, RZ, RZ ;  /* 0x000000ffff107224 */ /* 0x000fe200078e00ff */
[----:B------:R-:W-:-:S04]  /*0fc0*/  LOP3.LUT R23, R13, 0x7, RZ, 0xc0, !PT ;  /* 0x000000070d177812 */ /* 0x000fc800078ec0ff */
[----:B------:R-:W-:Y:S01]  /*0fd0*/  ISETP.NE.AND P0, PT, R23, RZ, PT ;  /* 0x000000ff1700720c */ /* 0x000fe20003f05270 */
[----:B-1----:R-:W-:-:S06]  /*0fe0*/  IMAD R14, R2, R5, RZ ;  /* 0x00000005020e7224 */ /* 0x002fcc00078e02ff */
[----:B------:R-:W-:Y:S06]  /*0ff0*/  @!P1 BRA `(.L_x_77) ;  /* 0x0000000000649947 */ /* 0x000fec0003800000 */
[----:B0-----:R-:W0:Y:S01]  /*1000*/  LDC.64 R4, c[0x0][0x3a0] ;  /* 0x0000e800ff047b82 */ /* 0x001e220000000a00 */
[----:B------:R-:W-:Y:S01]  /*1010*/  LOP3.LUT R16, R13, 0xfffffff8, RZ, 0xc0, !PT ;  /* 0xfffffff80d107812 */ /* 0x000fe200078ec0ff */
[----:B------:R-:W-:-:S04]  /*1020*/  VIADD R20, R15, 0x10 ;  /* 0x000000100f147836 */ /* 0x000fc80000000000 */
[----:B------:R-:W-:Y:S02]  /*1030*/  IMAD.MOV R17, RZ, RZ, -R16 ;  /* 0x000000ffff117224 */ /* 0x000fe400078e0a10 */
[----:B0-----:R-:W-:-:S03]  /*1040*/  IMAD.WIDE.U32 R4, R14, 0x4, R4 ;  /* 0x000000040e047825 */ /* 0x001fc600078e0004 */
[----:B------:R-:W-:-:S04]  /*1050*/  IADD3 R21, P1, PT, R4, 0x10, RZ ;  /* 0x0000001004157810 */ /* 0x000fc80007f3e0ff */
[----:B------:R-:W-:-:S09]  /*1060*/  IADD3.X R22, PT, PT, RZ, R5, RZ, P1, !PT ;  /* 0x00000005ff167210 */ /* 0x000fd20000ffe4ff */
.L_x_78:
[----:B-1----:R-:W0:Y:S01]  /*1070*/  LDS.128 R4, [R20+-0x10] ;  /* 0xfffff00014047984 */ /* 0x002e220000000c00 */
[----:B------:R-:W-:Y:S02]  /*1080*/  IMAD.MOV.U32 R18, RZ, RZ, R21 ;  /* 0x000000ffff127224 */ /* 0x000fe400078e0015 */
[----:B------:R-:W-:Y:S01]  /*1090*/  IMAD.MOV.U32 R19, RZ, RZ, R22 ;  /* 0x000000ffff137224 */ /* 0x000fe200078e0016 */
[----:B------:R1:W2:Y:S01]  /*10a0*/  LDS.128 R8, [R20] ;  /* 0x0000000014087984 */ /* 0x0002a20000000c00 */
[----:B------:R-:W-:Y:S01]  /*10b0*/  VIADD R17, R17, 0x8 ;  /* 0x0000000811117836 */ /* 0x000fe20000000000 */
[----:B------:R-:W-:-:S04]  /*10c0*/  IADD3 R21, P2, PT, R18, 0x20, RZ ;  /* 0x0000002012157810 */ /* 0x000fc80007f5e0ff */
[----:B------:R-:W-:Y:S01]  /*10d0*/  ISETP.NE.AND P1, PT, R17, RZ, PT ;  /* 0x000000ff1100720c */ /* 0x000fe20003f25270 */
[----:B------:R-:W-:Y:S02]  /*10e0*/  IMAD.X R22, RZ, RZ, R19, P2 ;  /* 0x000000ffff167224 */ /* 0x000fe400010e0613 */
[----:B-1----:R-:W-:Y:S01]  /*10f0*/  VIADD R20, R20, 0x20 ;  /* 0x0000002014147836 */ /* 0x002fe20000000000 */
[----:B0-----:R1:W-:Y:S04]  /*1100*/  STG.E desc[UR4][R18.64+-0x10], R4 ;  /* 0xfffff00412007986 */ /* 0x0013e8000c101904 */
[----:B------:R1:W-:Y:S04]  /*1110*/  STG.E desc[UR4][R18.64+-0xc], R5 ;  /* 0xfffff40512007986 */ /* 0x0003e8000c101904 */
[----:B------:R1:W-:Y:S04]  /*1120*/  STG.E desc[UR4][R18.64+-0x8], R6 ;  /* 0xfffff80612007986 */ /* 0x0003e8000c101904 */
[----:B------:R1:W-:Y:S04]  /*1130*/  STG.E desc[UR4][R18.64+-0x4], R7 ;  /* 0xfffffc0712007986 */ /* 0x0003e8000c101904 */
[----:B--2---:R1:W-:Y:S04]  /*1140*/  STG.E desc[UR4][R18.64], R8 ;  /* 0x0000000812007986 */ /* 0x0043e8000c101904 */
[----:B------:R1:W-:Y:S04]  /*1150*/  STG.E desc[UR4][R18.64+0x4], R9 ;  /* 0x0000040912007986 */ /* 0x0003e8000c101904 */
[----:B------:R1:W-:Y:S04]  /*1160*/  STG.E desc[UR4][R18.64+0x8], R10 ;  /* 0x0000080a12007986 */ /* 0x0003e8000c101904 */
[----:B------:R1:W-:Y:S01]  /*1170*/  STG.E desc[UR4][R18.64+0xc], R11 ;  /* 0x00000c0b12007986 */ /* 0x0003e2000c101904 */
[----:B------:R-:W-:Y:S05]  /*1180*/  @P1 BRA `(.L_x_78) ;  /* 0xfffffffc00b81947 */ /* 0x000fea000383ffff */
.L_x_77:
[----:B------:R-:W-:Y:S05]  /*1190*/  @!P0 BRA `(.L_x_79) ;  /* 0x0000000000848947 */ /* 0x000fea0003800000 */
[----:B------:R-:W-:Y:S02]  /*11a0*/  ISETP.GE.U32.AND P0, PT, R23, 0x4, PT ;  /* 0x000000041700780c */ /* 0x000fe40003f06070 */
[----:B------:R-:W-:-:S11]  /*11b0*/  LOP3.LUT P1, R17, R13, 0x3, RZ, 0xc0, !PT ;  /* 0x000000030d117812 */ /* 0x000fd6000782c0ff */
[----:B------:R-:W-:Y:S05]  /*11c0*/  @!P0 BRA `(.L_x_80) ;  /* 0x00000000002c8947 */ /* 0x000fea0003800000 */
[----:B-1----:R-:W-:Y:S01]  /*11d0*/  LEA R8, R16, R15, 0x2 ;  /* 0x0000000f10087211 */ /* 0x002fe200078e10ff */
[----:B0-----:R-:W0:Y:S01]  /*11e0*/  LDC.64 R6, c[0x0][0x3a0] ;  /* 0x0000e800ff067b82 */ /* 0x001e220000000a00 */
[----:B------:R-:W-:Y:S02]  /*11f0*/  IMAD.IADD R9, R14, 0x1, R16 ;  /* 0x000000010e097824 */ /* 0x000fe400078e0210 */
[----:B------:R-:W-:Y:S01]  /*1200*/  VIADD R16, R16, 0x4 ;  /* 0x0000000410107836 */ /* 0x000fe20000000000 */
[----:B------:R-:W1:Y:S04]  /*1210*/  LDS.64 R4, [R8] ;  /* 0x0000000008047984 */ /* 0x000e680000000a00 */
[----:B------:R-:W2:Y:S01]  /*1220*/  LDS.64 R10, [R8+0x8] ;  /* 0x00000800080a7984 */ /* 0x000ea20000000a00 */
[----:B0-----:R-:W-:-:S05]  /*1230*/  IMAD.WIDE.U32 R6, R9, 0x4, R6 ;  /* 0x0000000409067825 */ /* 0x001fca00078e0006 */
[----:B-1----:R3:W-:Y:S04]  /*1240*/  STG.E desc[UR4][R6.64], R4 ;  /* 0x0000000406007986 */ /* 0x0027e8000c101904 */
[----:B------:R3:W-:Y:S04]  /*1250*/  STG.E desc[UR4][R6.64+0x4], R5 ;  /* 0x0000040506007986 */ /* 0x0007e8000c101904 */
[----:B--2---:R3:W-:Y:S04]  /*1260*/  STG.E desc[UR4][R6.64+0x8], R10 ;  /* 0x0000080a06007986 */ /* 0x0047e8000c101904 */
[----:B------:R3:W-:Y:S02]  /*1270*/  STG.E desc[UR4][R6.64+0xc], R11 ;  /* 0x00000c0b06007986 */ /* 0x0007e4000c101904 */
.L_x_80:
[----:B------:R-:W-:Y:S05]  /*1280*/  @!P1 BRA `(.L_x_79) ;  /* 0x0000000000489947 */ /* 0x000fea0003800000 */
[----:B------:R-:W-:Y:S02]  /*1290*/  ISETP.NE.AND P0, PT, R17, 0x1, PT ;  /* 0x000000011100780c */ /* 0x000fe40003f05270 */
[----:B------:R-:W-:-:S04]  /*12a0*/  LOP3.LUT R0, R0, 0x1, RZ, 0xc0, !PT ;  /* 0x0000000100007812 */ /* 0x000fc800078ec0ff */
[----:B------:R-:W-:-:S07]  /*12b0*/  ISETP.NE.U32.AND P1, PT, R0, 0x1, PT ;  /* 0x000000010000780c */ /* 0x000fce0003f25070 */
[----:B------:R-:W-:Y:S06]  /*12c0*/  @!P0 BRA `(.L_x_81) ;  /* 0x0000000000208947 */ /* 0x000fec0003800000 */
[----:B------:R-:W-:Y:S01]  /*12d0*/  IMAD R0, R16, 0x4, R15 ;  /* 0x0000000410007824 */ /* 0x000fe200078e020f */
[----:B01-3--:R-:W0:Y:S01]  /*12e0*/  LDC.64 R4, c[0x0][0x3a0] ;  /* 0x0000e800ff047b82 */ /* 0x00be220000000a00 */
[----:B------:R-:W-:Y:S01]  /*12f0*/  IMAD.IADD R9, R14, 0x1, R16 ;  /* 0x000000010e097824 */ /* 0x000fe200078e0210 */
[----:B------:R-:W-:Y:S02]  /*1300*/  IADD3 R16, PT, PT, R16, 0x2, RZ ;  /* 0x0000000210107810 */ /* 0x000fe40007ffe0ff */
[----:B------:R-:W1:Y:S01]  /*1310*/  LDS.64 R6, [R0] ;  /* 0x0000000000067984 */ /* 0x000e620000000a00 */
[----:B0-----:R-:W-:-:S05]  /*1320*/  IMAD.WIDE.U32 R4, R9, 0x4, R4 ;  /* 0x0000000409047825 */ /* 0x001fca00078e0004 */
[----:B-1----:R2:W-:Y:S04]  /*1330*/  STG.E desc[UR4][R4.64], R6 ;  /* 0x0000000604007986 */ /* 0x0025e8000c101904 */
[----:B------:R2:W-:Y:S02]  /*1340*/  STG.E desc[UR4][R4.64+0x4], R7 ;  /* 0x0000040704007986 */ /* 0x0005e4000c101904 */
.L_x_81:
[----:B------:R-:W-:Y:S01]  /*1350*/  @P1 IMAD R15, R16, 0x4, R15 ;  /* 0x00000004100f1824 */ /* 0x000fe200078e020f */
[----:B0123--:R-:W0:Y:S01]  /*1360*/  @P1 LDC.64 R4, c[0x0][0x3a0] ;  /* 0x0000e800ff041b82 */ /* 0x00fe220000000a00 */
[----:B------:R-:W-:-:S04]  /*1370*/  @P1 IMAD.IADD R7, R14, 0x1, R16 ;  /* 0x000000010e071824 */ /* 0x000fc800078e0210 */
[----:B------:R-:W1:Y:S01]  /*1380*/  @P1 LDS R15, [R15] ;  /* 0x000000000f0f1984 */ /* 0x000e620000000800 */
[----:B0-----:R-:W-:-:S05]  /*1390*/  @P1 IMAD.WIDE.U32 R4, R7, 0x4, R4 ;  /* 0x0000000407041825 */ /* 0x001fca00078e0004 */
[----:B-1----:R2:W-:Y:S02]  /*13a0*/  @P1 STG.E desc[UR4][R4.64], R15 ;  /* 0x0000000f04001986 */ /* 0x0025e4000c101904 */
.L_x_79:
[----:B0123--:R-:W0:Y:S01]  /*13b0*/  LDC.64 R4, c[0x0][0x3a8] ;  /* 0x0000ea00ff047b82 */ /* 0x00fe220000000a00 */
[----:B------:R-:W-:-:S04]  /*13c0*/  I2FP.F32.S32 R10, R13 ;  /* 0x0000000d000a7245 */ /* 0x000fc80000201400 */
[----:B------:R-:W1:Y:S03]  /*13d0*/  MUFU.RCP R0, R10 ;  /* 0x0000000a00007308 */ /* 0x000e660000001000 */
[----:B------:R-:W2:Y:S05]  /*13e0*/  LDC.64 R6, c[0x0][0x3b0] ;  /* 0x0000ec00ff067b82 */ /* 0x000eaa0000000a00 */
[----:B------:R-:W3:Y:S01]  /*13f0*/  FCHK P0, R3, R10 ;  /* 0x0000000a03007302 */ /* 0x000ee20000000000 */
[----:B-1----:R-:W-:Y:S01]  /*1400*/  FFMA R9, -R10, R0, 1 ;  /* 0x3f8000000a097423 */ /* 0x002fe20000000100 */
[----:B0-----:R-:W-:-:S04]  /*1410*/  IMAD.WIDE.U32 R4, R2, 0x4, R4 ;  /* 0x0000000402047825 */ /* 0x001fc800078e0004 */
[----:B------:R-:W-:Y:S01]  /*1420*/  FFMA R0, R0, R9, R0 ;  /* 0x0000000900007223 */ /* 0x000fe20000000000 */
[----:B------:R0:W-:Y:S03]  /*1430*/  STG.E desc[UR4][R4.64], R13 ;  /* 0x0000000d04007986 */ /* 0x0001e6000c101904 */
[----:B------:R-:W-:Y:S01]  /*1440*/  FFMA R8, R0, R3, RZ ;  /* 0x0000000300087223 */ /* 0x000fe200000000ff */
[----:B--2---:R-:W-:-:S04]  /*1450*/  IMAD.WIDE.U32 R6, R2, 0x4, R6 ;  /* 0x0000000402067825 */ /* 0x004fc800078e0006 */
[----:B------:R-:W-:Y:S01]  /*1460*/  FFMA R9, -R10, R8, R3 ;  /* 0x000000080a097223 */ /* 0x000fe20000000103 */
[----:B------:R0:W-:Y:S03]  /*1470*/  STG.E desc[UR4][R6.64], R12 ;  /* 0x0000000c06007986 */ /* 0x0001e6000c101904 */
[----:B------:R-:W-:Y:S01]  /*1480*/  FFMA R9, R0, R9, R8 ;  /* 0x0000000900097223 */ /* 0x000fe20000000008 */
[----:B---3--:R-:W-:Y:S06]  /*1490*/  @!P0 BRA `(.L_x_82) ;  /* 0x00000000000c8947 */ /* 0x008fec0003800000 */
[----:B0-----:R-:W-:-:S07]  /*14a0*/  MOV R4, 0x14c0 ;  /* 0x000014c000047802 */ /* 0x001fce0000000f00 */
[----:B------:R-:W-:Y:S05]  /*14b0*/  CALL.REL.NOINC `($__internal_3_$__cuda_sm3x_div_rn_noftz_f32_slowpath) ;  /* 0x0000000000747944 */ /* 0x000fea0003c00000 */
[----:B------:R-:W-:-:S07]  /*14c0*/  IMAD.MOV.U32 R9, RZ, RZ, R0 ;  /* 0x000000ffff097224 */ /* 0x000fce00078e0000 */
.L_x_82:
[----:B0-----:R-:W0:Y:S02]  /*14d0*/  LDC.64 R4, c[0x0][0x3b8] ;  /* 0x0000ee00ff047b82 */ /* 0x001e240000000a00 */
[----:B0-----:R-:W-:-:S05]  /*14e0*/  IMAD.WIDE.U32 R4, R2, 0x4, R4 ;  /* 0x0000000402047825 */ /* 0x001fca00078e0004 */
[----:B------:R1:W-:Y:S01]  /*14f0*/  STG.E desc[UR4][R4.64], R9 ;  /* 0x0000000904007986 */ /* 0x0003e2000c101904 */
[----:B------:R-:W-:Y:S05]  /*1500*/  BRA `(.L_x_63) ;  /* 0x0000000000287947 */ /* 0x000fea0003800000 */
.L_x_69:
[----:B------:R-:W0:Y:S01]  /*1510*/  LDC.64 R4, c[0x0][0x3a8] ;  /* 0x0000ea00ff047b82 */ /* 0x000e220000000a00 */
[----:B------:R-:W-:-:S07]  /*1520*/  IMAD.MOV.U32 R3, RZ, RZ, 0x7f7fffff ;  /* 0x7f7fffffff037424 */ /* 0x000fce00078e00ff */
[----:B------:R-:W1:Y:S08]  /*1530*/  LDC.64 R6, c[0x0][0x3b0] ;  /* 0x0000ec00ff067b82 */ /* 0x000e700000000a00 */
[----:B------:R-:W2:Y:S01]  /*1540*/  LDC.64 R8, c[0x0][0x3b8] ;  /* 0x0000ee00ff087b82 */ /* 0x000ea20000000a00 */
[----:B0-----:R-:W-:-:S05]  /*1550*/  IMAD.WIDE.U32 R4, R2, 0x4, R4 ;  /* 0x0000000402047825 */ /* 0x001fca00078e0004 */
[----:B------:R0:W-:Y:S01]  /*1560*/  STG.E desc[UR4][R4.64], RZ ;  /* 0x000000ff04007986 */ /* 0x0001e2000c101904 */
[----:B-1----:R-:W-:-:S05]  /*1570*/  IMAD.WIDE.U32 R6, R2, 0x4, R6 ;  /* 0x0000000402067825 */ /* 0x002fca00078e0006 */
[----:B------:R0:W-:Y:S01]  /*1580*/  STG.E desc[UR4][R6.64], R3 ;  /* 0x0000000306007986 */ /* 0x0001e2000c101904 */
[----:B--2---:R-:W-:-:S05]  /*1590*/  IMAD.WIDE.U32 R8, R2, 0x4, R8 ;  /* 0x0000000402087825 */ /* 0x004fca00078e0008 */
[----:B------:R0:W-:Y:S02]  /*15a0*/  STG.E desc[UR4][R8.64], RZ ;  /* 0x000000ff08007986 */ /* 0x0001e4000c101904 */
.L_x_63:
[----:B------:R-:W-:Y:S05]  /*15b0*/  BSYNC.RECONVERGENT B0 ;  /* 0x0000000000007941 */ /* 0x000fea0003800200 */
.L_x_62:
[----:B------:R-:W-:-:S13]  /*15c0*/  ISETP.NE.AND P0, PT, R2, RZ, PT ;  /* 0x000000ff0200720c */ /* 0x000fda0003f05270 */
[----:B------:R-:W-:Y:S05]  /*15d0*/  @!P0 EXIT ;  /* 0x000000000000894d */ /* 0x000fea0003800000 */
[----:B01----:R-:W0:Y:S01]  /*15e0*/  LDC.64 R4, c[0x0][0x3a8] ;  /* 0x0000ea00ff047b82 */ /* 0x003e220000000a00 */
[----:B------:R-:W-:-:S07]  /*15f0*/  MOV R3, 0x7f7fffff ;  /* 0x7f7fffff00037802 */ /* 0x000fce0000000f00 */
[----:B------:R-:W1:Y:S08]  /*1600*/  LDC.64 R6, c[0x0][0x3b0] ;  /* 0x0000ec00ff067b82 */ /* 0x000e700000000a00 */
[----:B------:R-:W2:Y:S01]  /*1610*/  LDC.64 R8, c[0x0][0x3b8] ;  /* 0x0000ee00ff087b82 */ /* 0x000ea20000000a00 */
[----:B0-----:R-:W-:-:S05]  /*1620*/  IMAD.WIDE.U32 R4, R2, 0x4, R4 ;  /* 0x0000000402047825 */ /* 0x001fca00078e0004 */
[----:B------:R-:W-:Y:S01]  /*1630*/  STG.E desc[UR4][R4.64], RZ ;  /* 0x000000ff04007986 */ /* 0x000fe2000c101904 */
[----:B-1----:R-:W-:-:S05]  /*1640*/  IMAD.WIDE.U32 R6, R2, 0x4, R6 ;  /* 0x0000000402067825 */ /* 0x002fca00078e0006 */
[----:B------:R-:W-:Y:S01]  /*1650*/  STG.E desc[UR4][R6.64], R3 ;  /* 0x0000000306007986 */ /* 0x000fe2000c101904 */
[----:B--2---:R-:W-:-:S05]  /*1660*/  IMAD.WIDE.U32 R8, R2, 0x4, R8 ;  /* 0x0000000402087825 */ /* 0x004fca00078e0008 */
[----:B------:R-:W-:Y:S01]  /*1670*/  STG.E desc[UR4][R8.64], RZ ;  /* 0x000000ff08007986 */ /* 0x000fe2000c101904 */
[----:B------:R-:W-:Y:S05]  /*1680*/  EXIT ;  /* 0x000000000000794d */ /* 0x000fea0003800000 */
        .weak           $__internal_3_$__cuda_sm3x_div_rn_noftz_f32_slowpath
        .type           $__internal_3_$__cuda_sm3x_div_rn_noftz_f32_slowpath,@function
        .size           $__internal_3_$__cuda_sm3x_div_rn_noftz_f32_slowpath,(.L_x_162 - $__internal_3_$__cuda_sm3x_div_rn_noftz_f32_slowpath)
$__internal_3_$__cuda_sm3x_div_rn_noftz_f32_slowpath:
[--C-:B------:R-:W-:Y:S01]  /*1690*/  SHF.R.U32.HI R5, RZ, 0x17, R10.reuse ;  /* 0x00000017ff057819 */ /* 0x100fe2000001160a */
[----:B------:R-:W-:Y:S01]  /*16a0*/  IMAD.MOV.U32 R6, RZ, RZ, R10 ;  /* 0x000000ffff067224 */ /* 0x000fe200078e000a */
[----:B------:R-:W-:Y:S02]  /*16b0*/  SHF.R.U32.HI R0, RZ, 0x17, R3 ;  /* 0x00000017ff007819 */ /* 0x000fe40000011603 */
[----:B------:R-:W-:Y:S02]  /*16c0*/  LOP3.LUT R13, R5, 0xff, RZ, 0xc0, !PT ;  /* 0x000000ff050d7812 */ /* 0x000fe400078ec0ff */
[----:B------:R-:W-:-:S03]  /*16d0*/  LOP3.LUT R11, R0, 0xff, RZ, 0xc0, !PT ;  /* 0x000000ff000b7812 */ /* 0x000fc600078ec0ff */
[----:B------:R-:W-:Y:S02]  /*16e0*/  VIADD R8, R13, 0xffffffff ;  /* 0xffffffff0d087836 */ /* 0x000fe40000000000 */
[----:B------:R-:W-:-:S03]  /*16f0*/  VIADD R7, R11, 0xffffffff ;  /* 0xffffffff0b077836 */ /* 0x000fc60000000000 */
[----:B------:R-:W-:-:S04]  /*1700*/  ISETP.GT.U32.AND P0, PT, R8, 0xfd, PT ;  /* 0x000000fd0800780c */ /* 0x000fc80003f04070 */
[----:B------:R-:W-:-:S13]  /*1710*/  ISETP.GT.U32.OR P0, PT, R7, 0xfd, P0 ;  /* 0x000000fd0700780c */ /* 0x000fda0000704470 */
[----:B------:R-:W-:Y:S01]  /*1720*/  @!P0 IMAD.MOV.U32 R5, RZ, RZ, RZ ;  /* 0x000000ffff058224 */ /* 0x000fe200078e00ff */
[----:B------:R-:W-:Y:S06]  /*1730*/  @!P0 BRA `(.L_x_83) ;  /* 0x0000000000608947 */ /* 0x000fec0003800000 */
[----:B------:R-:W-:Y:S02]  /*1740*/  FSETP.GTU.FTZ.AND P0, PT, |R3|, +INF , PT ;  /* 0x7f8000000300780b */ /* 0x000fe40003f1c200 */
[----:B------:R-:W-:Y:S02]  /*1750*/  FSETP.GTU.FTZ.AND P1, PT, |R10|, +INF , PT ;  /* 0x7f8000000a00780b */ /* 0x000fe40003f3c200 */
[----:B------:R-:W-:Y:S02]  /*1760*/  MOV R0, R10 ;  /* 0x0000000a00007202 */ /* 0x000fe40000000f00 */
[----:B------:R-:W-:-:S13]  /*1770*/  PLOP3.LUT P0, PT, P0, P1, PT, 0xf8, 0x8f ;  /* 0x00000000008f781c */ /* 0x000fda0000703f70 */
[----:B------:R-:W-:Y:S05]  /*1780*/  @P0 BRA `(.L_x_84) ;  /* 0x0000000400440947 */ /* 0x000fea0003800000 */
[----:B------:R-:W-:-:S13]  /*1790*/  LOP3.LUT P0, RZ, R6, 0x7fffffff, R3, 0xc8, !PT ;  /* 0x7fffffff06ff7812 */ /* 0x000fda000780c803 */
[----:B------:R-:W-:Y:S05]  /*17a0*/  @!P0 BRA `(.L_x_85) ;  /* 0x0000000400348947 */ /* 0x000fea0003800000 */
[C---:B------:R-:W-:Y:S02]  /*17b0*/  FSETP.NEU.FTZ.AND P2, PT, |R3|.reuse, +INF , PT ;  /* 0x7f8000000300780b */ /* 0x040fe40003f5d200 */
[----:B------:R-:W-:Y:S02]  /*17c0*/  FSETP.NEU.FTZ.AND P1, PT, |R0|, +INF , PT ;  /* 0x7f8000000000780b */ /* 0x000fe40003f3d200 */
[----:B------:R-:W-:-:S11]  /*17d0*/  FSETP.NEU.FTZ.AND P0, PT, |R3|, +INF , PT ;  /* 0x7f8000000300780b */ /* 0x000fd60003f1d200 */
[----:B------:R-:W-:Y:S05]  /*17e0*/  @!P1 BRA !P2, `(.L_x_85) ;  /* 0x0000000400249947 */ /* 0x000fea0005000000 */
[----:B------:R-:W-:-:S04]  /*17f0*/  LOP3.LUT P2, RZ, R3, 0x7fffffff, RZ, 0xc0, !PT ;  /* 0x7fffffff03ff7812 */ /* 0x000fc8000784c0ff */
[----:B------:R-:W-:-:S13]  /*1800*/  PLOP3.LUT P1, PT, P1, P2, PT, 0x2f, 0xf2 ;  /* 0x0000000000f2781c */ /* 0x000fda0000f24577 */
[----:B------:R-:W-:Y:S05]  /*1810*/  @P1 BRA `(.L_x_86) ;  /* 0x0000000400101947 */ /* 0x000fea0003800000 */
[----:B------:R-:W-:-:S04]  /*1820*/  LOP3.LUT P1, RZ, R6, 0x7fffffff, RZ, 0xc0, !PT ;  /* 0x7fffffff06ff7812 */ /* 0x000fc8000782c0ff */
[----:B------:R-:W-:-:S13]  /*1830*/  PLOP3.LUT P0, PT, P0, P1, PT, 0x2f, 0xf2 ;  /* 0x0000000000f2781c */ /* 0x000fda0000702577 */
[----:B------:R-:W-:Y:S05]  /*1840*/  @P0 BRA `(.L_x_87) ;  /* 0x0000000000f80947 */ /* 0x000fea0003800000 */
[----:B------:R-:W-:Y:S02]  /*1850*/  ISETP.GE.AND P0, PT, R7, RZ, PT ;  /* 0x000000ff0700720c */ /* 0x000fe40003f06270 */
[----:B------:R-:W-:-:S11]  /*1860*/  ISETP.GE.AND P1, PT, R8, RZ, PT ;  /* 0x000000ff0800720c */ /* 0x000fd60003f26270 */
[----:B------:R-:W-:Y:S02]  /*1870*/  @P0 IMAD.MOV.U32 R5, RZ, RZ, RZ ;  /* 0x000000ffff050224 */ /* 0x000fe400078e00ff */
[----:B------:R-:W-:Y:S01]  /*1880*/  @!P0 FFMA R3, R3, 1.84467440737095516160e+19, RZ ;  /* 0x5f80000003038823 */ /* 0x000fe200000000ff */
[----:B------:R-:W-:Y:S02]  /*1890*/  @!P0 IMAD.MOV.U32 R5, RZ, RZ, -0x40 ;  /* 0xffffffc0ff058424 */ /* 0x000fe400078e00ff */
[----:B------:R-:W-:Y:S02]  /*18a0*/  @!P1 FFMA R6, R0, 1.84467440737095516160e+19, RZ ;  /* 0x5f80000000069823 */ /* 0x000fe400000000ff */
[----:B------:R-:W-:-:S07]  /*18b0*/  @!P1 VIADD R5, R5, 0x40 ;  /* 0x0000004005059836 */ /* 0x000fce0000000000 */
.L_x_83:
[----:B------:R-:W-:-:S05]  /*18c0*/  LEA R7, R13, 0xc0800000, 0x17 ;  /* 0xc08000000d077811 */ /* 0x000fca00078eb8ff */
[----:B------:R-:W-:Y:S01]  /*18d0*/  IMAD.IADD R7, R6, 0x1, -R7 ;  /* 0x0000000106077824 */ /* 0x000fe200078e0a07 */
[----:B------:R-:W-:-:S03]  /*18e0*/  IADD3 R6, PT, PT, R11, -0x7f, RZ ;  /* 0xffffff810b067810 */ /* 0x000fc60007ffe0ff */
[----:B------:R-:W0:Y:S01]  /*18f0*/  MUFU.RCP R8, R7 ;  /* 0x0000000700087308 */ /* 0x000e220000001000 */
[----:B------:R-:W-:Y:S01]  /*1900*/  FADD.FTZ R9, -R7, -RZ ;  /* 0x800000ff07097221 */ /* 0x000fe20000010100 */
[C---:B------:R-:W-:Y:S01]  /*1910*/  IMAD R0, R6.reuse, -0x800000, R3 ;  /* 0xff80000006007824 */ /* 0x040fe200078e0203 */
[----:B------:R-:W-:-:S05]  /*1920*/  IADD3 R6, PT, PT, R6, 0x7f, -R13 ;  /* 0x0000007f06067810 */ /* 0x000fca0007ffe80d */
[----:B------:R-:W-:Y:S02]  /*1930*/  IMAD.IADD R6, R6, 0x1, R5 ;  /* 0x0000000106067824 */ /* 0x000fe400078e0205 */
        /* <DEDUP_REMOVED lines=20> */
[CCC-:B------:R-:W-:Y:S01]  /*1a80*/  FFMA.RZ R3, R10.reuse, R8.reuse, R11.reuse ;  /* 0x000000080a037223 */ /* 0x1c0fe2000000c00b */
[CCC-:B------:R-:W-:Y:S01]  /*1a90*/  FFMA.RM R6, R10.reuse, R8.reuse, R11.reuse ;  /* 0x000000080a067223 */ /* 0x1c0fe2000000400b */
[C---:B------:R-:W-:Y:S02]  /*1aa0*/  ISETP.NE.AND P2, PT, R7.reuse, RZ, PT ;  /* 0x000000ff0700720c */ /* 0x040fe40003f45270 */
[----:B------:R-:W-:Y:S02]  /*1ab0*/  ISETP.NE.AND P1, PT, R7, RZ, PT ;  /* 0x000000ff0700720c */ /* 0x000fe40003f25270 */
[----:B------:R-:W-:Y:S01]  /*1ac0*/  LOP3.LUT R5, R3, 0x7fffff, RZ, 0xc0, !PT ;  /* 0x007fffff03057812 */ /* 0x000fe200078ec0ff */
[----:B------:R-:W-:Y:S01]  /*1ad0*/  FFMA.RP R3, R10, R8, R11 ;  /* 0x000000080a037223 */ /* 0x000fe2000000800b */
[C---:B------:R-:W-:Y:S01]  /*1ae0*/  VIADD R8, R7.reuse, 0x20 ;  /* 0x0000002007087836 */ /* 0x040fe20000000000 */
[----:B------:R-:W-:Y:S02]  /*1af0*/  IADD3 R7, PT, PT, -R7, RZ, RZ ;  /* 0x000000ff07077210 */ /* 0x000fe40007ffe1ff */
[----:B------:R-:W-:-:S02]  /*1b00*/  LOP3.LUT R5, R5, 0x800000, RZ, 0xfc, !PT ;  /* 0x0080000005057812 */ /* 0x000fc400078efcff */
        /* <DEDUP_REMOVED lines=13> */
.L_x_89:
[----:B------:R-:W-:-:S04]  /*1be0*/  LOP3.LUT R0, R0, 0x80000000, RZ, 0xc0, !PT ;  /* 0x8000000000007812 */ /* 0x000fc800078ec0ff */
[----:B------:R-:W-:Y:S01]  /*1bf0*/  LOP3.LUT R0, R0, 0x7f800000, RZ, 0xfc, !PT ;  /* 0x7f80000000007812 */ /* 0x000fe200078efcff */
[----:B------:R-:W-:Y:S06]  /*1c00*/  BRA `(.L_x_90) ;  /* 0x0000000000287947 */ /* 0x000fec0003800000 */
.L_x_88:
[----:B------:R-:W-:Y:S01]  /*1c10*/  IMAD R0, R6, 0x800000, R0 ;  /* 0x0080000006007824 */ /* 0x000fe200078e0200 */
[----:B------:R-:W-:Y:S06]  /*1c20*/  BRA `(.L_x_90) ;  /* 0x0000000000207947 */ /* 0x000fec0003800000 */
.L_x_87:
[----:B------:R-:W-:-:S04]  /*1c30*/  LOP3.LUT R0, R6, 0x80000000, R3, 0x48, !PT ;  /* 0x8000000006007812 */ /* 0x000fc800078e4803 */
[----:B------:R-:W-:Y:S01]  /*1c40*/  LOP3.LUT R0, R0, 0x7f800000, RZ, 0xfc, !PT ;  /* 0x7f80000000007812 */ /* 0x000fe200078efcff */
[----:B------:R-:W-:Y:S06]  /*1c50*/  BRA `(.L_x_90) ;  /* 0x0000000000147947 */ /* 0x000fec0003800000 */
.L_x_86:
[----:B------:R-:W-:Y:S01]  /*1c60*/  LOP3.LUT R0, R6, 0x80000000, R3, 0x48, !PT ;  /* 0x8000000006007812 */ /* 0x000fe200078e4803 */
[----:B------:R-:W-:Y:S06]  /*1c70*/  BRA `(.L_x_90) ;  /* 0x00000000000c7947 */ /* 0x000fec0003800000 */
.L_x_85:
[----:B------:R-:W0:Y:S01]  /*1c80*/  MUFU.RSQ R0, -QNAN ;  /* 0xffc0000000007908 */ /* 0x000e220000001400 */
[----:B------:R-:W-:Y:S05]  /*1c90*/  BRA `(.L_x_90) ;  /* 0x0000000000047947 */ /* 0x000fea0003800000 */
.L_x_84:
[----:B------:R-:W-:-:S07]  /*1ca0*/  FADD.FTZ R0, R3, R0 ;  /* 0x0000000003007221 */ /* 0x000fce0000010000 */
.L_x_90:
[----:B------:R-:W-:-:S04]  /*1cb0*/  IMAD.MOV.U32 R5, RZ, RZ, 0x0 ;  /* 0x00000000ff057424 */ /* 0x000fc800078e00ff */
[----:B0-----:R-:W-:Y:S05]  /*1cc0*/  RET.REL.NODEC R4 `(_Z23k_shortest_paths_kerneliiiPKfPKiPiS3_PfS4_S2_S2_S0_S0_ii) ;  /* 0xffffffe004cc7950 */ /* 0x001fea0003c3ffff */
.L_x_91:
        /* <DEDUP_REMOVED lines=11> */
.L_x_162:


//--------------------- .text._Z31approximate_apsp_content_kernelPKfPfS1_ii --------------------------
	.section	.text._Z31approximate_apsp_content_kernelPKfPfS1_ii,"ax",@progbits
	.align	128
        .global         _Z31approximate_apsp_content_kernelPKfPfS1_ii
        .type           _Z31approximate_apsp_content_kernelPKfPfS1_ii,@function
        .size           _Z31approximate_apsp_content_kernelPKfPfS1_ii,(.L_x_163 - _Z31approximate_apsp_content_kernelPKfPfS1_ii)
        .other          _Z31approximate_apsp_content_kernelPKfPfS1_ii,@"STO_CUDA_ENTRY STV_DEFAULT"
_Z31approximate_apsp_content_kernelPKfPfS1_ii:
.text._Z31approximate_apsp_content_kernelPKfPfS1_ii:
[----:B------:R-:W-:Y:S01]  /*0000*/  LDC R1, c[0x0][0x37c] ;  /* 0x0000df00ff017b82 */ /* 0x000fe20000000800 */
[----:B------:R-:W0:Y:S07]  /*0010*/  S2R R2, SR_TID.Y ;  /* 0x0000000000027919 */ /* 0x000e2e0000002200 */
[----:B------:R-:W0:Y:S01]  /*0020*/  S2UR UR4, SR_CTAID.Y ;  /* 0x00000000000479c3 */ /* 0x000e220000002600 */
[----:B------:R-:W1:Y:S07]  /*0030*/  S2R R5, SR_TID.X ;  /* 0x0000000000057919 */ /* 0x000e6e0000002100 */
[----:B------:R-:W0:Y:S08]  /*0040*/  LDC R3, c[0x0][0x364] ;  /* 0x0000d900ff037b82 */ /* 0x000e300000000800 */
[----:B------:R-:W1:Y:S08]  /*0050*/  S2UR UR5, SR_CTAID.X ;  /* 0x00000000000579c3 */ /* 0x000e700000002500 */
[----:B------:R-:W1:Y:S08]  /*0060*/  LDC R4, c[0x0][0x360] ;  /* 0x0000d800ff047b82 */ /* 0x000e700000000800 */
[----:B------:R-:W2:Y:S01]  /*0070*/  LDC R0, c[0x0][0x398] ;  /* 0x0000e600ff007b82 */ /* 0x000ea20000000800 */
[----:B0-----:R-:W-:-:S02]  /*0080*/  IMAD R3, R3, UR4, R2 ;  /* 0x0000000403037c24 */ /* 0x001fc4000f8e0202 */
[----:B-1----:R-:W-:-:S05]  /*0090*/  IMAD R2, R4, UR5, R5 ;  /* 0x0000000504027c24 */ /* 0x002fca000f8e0205 */
[----:B------:R-:W-:-:S04]  /*00a0*/  VIMNMX R5, PT, PT, R3, R2, !PT ;  /* 0x0000000203057248 */ /* 0x000fc80007fe0100 */
[----:B--2---:R-:W-:-:S13]  /*00b0*/  ISETP.GE.AND P0, PT, R5, R0, PT ;  /* 0x000000000500720c */ /* 0x004fda0003f06270 */
[----:B------:R-:W-:Y:S05]  /*00c0*/  @P0 EXIT ;  /* 0x000000000000094d */ /* 0x000fea0003800000 */
[----:B------:R-:W-:Y:S01]  /*00d0*/  ISETP.NE.AND P0, PT, R3, R2, PT ;  /* 0x000000020300720c */ /* 0x000fe20003f05270 */
[----:B------:R-:W0:-:S12]  /*00e0*/  LDCU.64 UR8, c[0x0][0x358] ;  /* 0x00006b00ff0877ac */ /* 0x000e180008000a00 */
[----:B------:R-:W-:Y:S05]  /*00f0*/  @!P0 BRA `(.L_x_92) ;  /* 0x0000000c00bc8947 */ /* 0x000fea0003800000 */
[----:B------:R-:W1:Y:S01]  /*0100*/  LDCU UR4, c[0x0][0x39c] ;  /* 0x00007380ff0477ac */ /* 0x000e620008000800 */
[----:B------:R-:W-:Y:S01]  /*0110*/  PLOP3.LUT P0, PT, PT, PT, PT, 0x8, 0x80 ;  /* 0x000000000080781c */ /* 0x000fe20003f0e170 */
[----:B------:R-:W-:Y:S01]  /*0120*/  IMAD.MOV.U32 R6, RZ, RZ, 0x7f7fffff ;  /* 0x7f7fffffff067424 */ /* 0x000fe200078e00ff */
[----:B-1----:R-:W-:-:S09]  /*0130*/  UISETP.GE.AND UP0, UPT, UR4, 0x1, UPT ;  /* 0x000000010400788c */ /* 0x002fd2000bf06270 */
[----:B------:R-:W-:Y:S05]  /*0140*/  BRA.U !UP0, `(.L_x_93) ;  /* 0x0000000d08047547 */ /* 0x000fea000b800000 */
[----:B------:R-:W-:Y:S01]  /*0150*/  UISETP.GE.U32.AND UP0, UPT, UR4, 0x8, UPT ;  /* 0x000000080400788c */ /* 0x000fe2000bf06070 */
[----:B------:R-:W-:Y:S01]  /*0160*/  IMAD.MOV.U32 R6, RZ, RZ, 0x7f7fffff ;  /* 0x7f7fffffff067424 */ /* 0x000fe200078e00ff */
[----:B------:R-:W-:Y:S01]  /*0170*/  ULOP3.LUT UR5, UR4, 0x7, URZ, 0xc0, !UPT ;  /* 0x0000000704057892 */ /* 0x000fe2000f8ec0ff */
[----:B------:R-:W-:Y:S02]  /*0180*/  IMAD.MOV.U32 R10, RZ, RZ, -0x1 ;  /* 0xffffffffff0a7424 */ /* 0x000fe400078e00ff */
[----:B------:R-:W-:Y:S01]  /*0190*/  IMAD.MOV.U32 R7, RZ, RZ, RZ ;  /* 0x000000ffff077224 */ /* 0x000fe200078e00ff */
[----:B------:R-:W-:-:S03]  /*01a0*/  UISETP.NE.AND UP1, UPT, UR5, URZ, UPT ;  /* 0x000000ff0500728c */ /* 0x000fc6000bf25270 */
[----:B------:R-:W-:Y:S08]  /*01b0*/  BRA.U !UP0, `(.L_x_94) ;  /* 0x0000000508747547 */ /* 0x000ff0000b800000 */
[----:B------:R-:W1:Y:S01]  /*01c0*/  LDC.64 R12, c[0x0][0x380] ;  /* 0x0000e000ff0c7b82 */ /* 0x000e620000000a00 */
[----:B------:R-:W-:Y:S01]  /*01d0*/  ULOP3.LUT UR6, UR4, 0x7ffffff8, URZ, 0xc0, !UPT ;  /* 0x7ffffff804067892 */ /* 0x000fe2000f8ec0ff */
[----:B------:R-:W-:Y:S01]  /*01e0*/  IMAD.MOV.U32 R6, RZ, RZ, 0x7f7fffff ;  /* 0x7f7fffffff067424 */ /* 0x000fe200078e00ff */
[----:B------:R-:W-:Y:S01]  /*01f0*/  MOV R10, 0xffffffff ;  /* 0xffffffff000a7802 */ /* 0x000fe20000000f00 */
[----:B------:R-:W-:Y:S02]  /*0200*/  IMAD.MOV.U32 R8, RZ, RZ, RZ ;  /* 0x000000ffff087224 */ /* 0x000fe400078e00ff */
[----:B------:R-:W-:Y:S02]  /*0210*/  IMAD.MOV.U32 R5, RZ, RZ, R3 ;  /* 0x000000ffff057224 */ /* 0x000fe400078e0003 */
[----:B------:R-:W-:Y:S02]  /*0220*/  IMAD.MOV.U32 R9, RZ, RZ, R2 ;  /* 0x000000ffff097224 */ /* 0x000fe400078e0002 */
[----:B------:R-:W-:-:S07]  /*0230*/  IMAD.U32 R7, RZ, RZ, UR6 ;  /* 0x00000006ff077e24 */ /* 0x000fce000f8e00ff */
.L_x_95:
[----:B-1----:R-:W-:-:S04]  /*0240*/  IMAD.WIDE R14, R9, 0x4, R12 ;  /* 0x00000004090e7825 */ /* 0x002fc800078e020c */
[----:B------:R-:W-:Y:S01]  /*0250*/  IMAD.WIDE R22, R5, 0x4, R12 ;  /* 0x0000000405167825 */ /* 0x000fe200078e020c */
[----:B0-----:R0:W2:Y:S04]  /*0260*/  LDG.E.CONSTANT R11, desc[UR8][R14.64] ;  /* 0x000000080e0b7981 */ /* 0x0010a8000c1e9900 */
[----:B------:R-:W3:Y:S01]  /*0270*/  LDG.E.CONSTANT R16, desc[UR8][R22.64] ;  /* 0x0000000816107981 */ /* 0x000ee2000c1e9900 */
[----:B------:R-:W-:-:S04]  /*0280*/  IMAD.WIDE R18, R0, 0x4, R14 ;  /* 0x0000000400127825 */ /* 0x000fc800078e020e */
[C---:B------:R-:W-:Y:S01]  /*0290*/  IMAD.WIDE R28, R0.reuse, 0x4, R22 ;  /* 0x00000004001c7825 */ /* 0x040fe200078e0216 */
[----:B------:R-:W4:Y:S03]  /*02a0*/  LDG.E.CONSTANT R4, desc[UR8][R18.64] ;  /* 0x0000000812047981 */ /* 0x000f26000c1e9900 */
[C---:B0-----:R-:W-:Y:S01]  /*02b0*/  IMAD.WIDE R14, R0.reuse, 0x4, R18 ;  /* 0x00000004000e7825 */ /* 0x041fe200078e0212 */
[----:B------:R0:W5:Y:S04]  /*02c0*/  LDG.E.CONSTANT R21, desc[UR8][R28.64] ;  /* 0x000000081c157981 */ /* 0x000168000c1e9900 */
[----:B------:R1:W5:Y:S01]  /*02d0*/  LDG.E.CONSTANT R27, desc[UR8][R14.64] ;  /* 0x000000080e1b7981 */ /* 0x000362000c1e9900 */
[----:B0-----:R-:W-:-:S04]  /*02e0*/  IMAD.WIDE R28, R0, 0x4, R28 ;  /* 0x00000004001c7825 */ /* 0x001fc800078e021c */
[C---:B------:R-:W-:Y:S01]  /*02f0*/  IMAD.WIDE R18, R0.reuse, 0x4, R14 ;  /* 0x0000000400127825 */ /* 0x040fe200078e020e */
[----:B------:R-:W5:Y:S03]  /*0300*/  LDG.E.CONSTANT R24, desc[UR8][R28.64] ;  /* 0x000000081c187981 */ /* 0x000f66000c1e9900 */
[C---:B-1----:R-:W-:Y:S01]  /*0310*/  IMAD.WIDE R14, R0.reuse, 0x4, R28 ;  /* 0x00000004000e7825 */ /* 0x042fe200078e021c */
[----:B------:R0:W5:Y:S04]  /*0320*/  LDG.E.CONSTANT R25, desc[UR8][R18.64] ;  /* 0x0000000812197981 */ /* 0x000168000c1e9900 */
[----:B------:R-:W5:Y:S01]  /*0330*/  LDG.E.CONSTANT R22, desc[UR8][R14.64] ;  /* 0x000000080e167981 */ /* 0x000f62000c1e9900 */
[----:B0-----:R-:W-:-:S05]  /*0340*/  IMAD.WIDE R18, R0, 0x4, R18 ;  /* 0x0000000400127825 */ /* 0x001fca00078e0212 */
[----:B------:R-:W5:Y:S01]  /*0350*/  LDG.E.CONSTANT R23, desc[UR8][R18.64] ;  /* 0x0000000812177981 */ /* 0x000f62000c1e9900 */
[----:B--2---:R-:W-:Y:S01]  /*0360*/  FSETP.GEU.AND P0, PT, R11, 3.40282346638528859812e+38, PT ;  /* 0x7f7fffff0b00780b */ /* 0x004fe20003f0e000 */
[----:B---3--:R-:W-:-:S03]  /*0370*/  FADD R11, R16, R11 ;  /* 0x0000000b100b7221 */ /* 0x008fc60000000000 */
[----:B------:R-:W-:Y:S01]  /*0380*/  FSETP.LT.AND P0, PT, R16, 3.40282346638528859812e+38, !P0 ;  /* 0x7f7fffff1000780b */ /* 0x000fe20004701000 */
[----:B------:R-:W-:-:S05]  /*0390*/  IMAD.WIDE R16, R0, 0x4, R14 ;  /* 0x0000000400107825 */ /* 0x000fca00078e020e */
[----:B------:R0:W2:Y:S01]  /*03a0*/  LDG.E.CONSTANT R20, desc[UR8][R16.64] ;  /* 0x0000000810147981 */ /* 0x0000a2000c1e9900 */
[----:B------:R-:W-:Y:S01]  /*03b0*/  IMAD.WIDE R28, R0, 0x4, R16 ;  /* 0x00000004001c7825 */ /* 0x000fe200078e0210 */
[----:B------:R-:W-:-:S03]  /*03c0*/  FSETP.LT.AND P0, PT, R11, R6, P0 ;  /* 0x000000060b00720b */ /* 0x000fc60000701000 */
[C---:B0-----:R-:W-:Y:S01]  /*03d0*/  IMAD.WIDE R16, R0.reuse, 0x4, R18 ;  /* 0x0000000400107825 */ /* 0x041fe200078e0212 */
[----:B------:R-:W-:Y:S02]  /*03e0*/  FSEL R6, R11, R6, P0 ;  /* 0x000000060b067208 */ /* 0x000fe40000000000 */
[----:B------:R-:W3:Y:S04]  /*03f0*/  LDG.E.CONSTANT R11, desc[UR8][R28.64] ;  /* 0x000000081c0b7981 */ /* 0x000ee8000c1e9900 */
[----:B------:R-:W3:Y:S01]  /*0400*/  LDG.E.CONSTANT R26, desc[UR8][R16.64] ;  /* 0x00000008101a7981 */ /* 0x000ee2000c1e9900 */
[----:B------:R-:W-:-:S04]  /*0410*/  IMAD.WIDE R18, R0, 0x4, R16 ;  /* 0x0000000400127825 */ /* 0x000fc800078e0210 */
[C---:B------:R-:W-:Y:S01]  /*0420*/  IMAD.WIDE R14, R0.reuse, 0x4, R28 ;  /* 0x00000004000e7825 */ /* 0x040fe200078e021c */
[----:B------:R0:W3:Y:S04]  /*0430*/  LDG.E.CONSTANT R17, desc[UR8][R18.64] ;  /* 0x0000000812117981 */ /* 0x0000e8000c1e9900 */
[----:B------:R1:W3:Y:S01]  /*0440*/  LDG.E.CONSTANT R28, desc[UR8][R14.64] ;  /* 0x000000080e1c7981 */ /* 0x0002e2000c1e9900 */
[----:B0-----:R-:W-:-:S04]  /*0450*/  IMAD.WIDE R18, R0, 0x4, R18 ;  /* 0x0000000400127825 */ /* 0x001fc800078e0212 */
[----:B-1----:R-:W-:Y:S02]  /*0460*/  IMAD.WIDE R14, R0, 0x4, R14 ;  /* 0x00000004000e7825 */ /* 0x002fe400078e020e */
[----:B------:R-:W3:Y:S04]  /*0470*/  LDG.E.CONSTANT R19, desc[UR8][R18.64] ;  /* 0x0000000812137981 */ /* 0x000ee8000c1e9900 */
[----:B------:R0:W3:Y:S01]  /*0480*/  LDG.E.CONSTANT R14, desc[UR8][R14.64] ;  /* 0x000000080e0e7981 */ /* 0x0000e2000c1e9900 */
[----:B----4-:R-:W-:Y:S01]  /*0490*/  FSETP.GEU.AND P1, PT, R4, 3.40282346638528859812e+38, PT ;  /* 0x7f7fffff0400780b */ /* 0x010fe20003f2e000 */
[----:B-----5:R-:W-:-:S03]  /*04a0*/  FADD R29, R21, R4 ;  /* 0x00000004151d7221 */ /* 0x020fc60000000000 */
[----:B------:R-:W-:Y:S02]  /*04b0*/  FSETP.LT.AND P1, PT, R21, 3.40282346638528859812e+38, !P1 ;  /* 0x7f7fffff1500780b */ /* 0x000fe40004f21000 */
[----:B------:R-:W-:Y:S02]  /*04c0*/  FSETP.GEU.AND P2, PT, R27, 3.40282346638528859812e+38, PT ;  /* 0x7f7fffff1b00780b */ /* 0x000fe40003f4e000 */
[CC--:B------:R-:W-:Y:S01]  /*04d0*/  FSETP.LT.AND P1, PT, R29.reuse, R6.reuse, P1 ;  /* 0x000000061d00720b */ /* 0x0c0fe20000f21000 */
[C---:B------:R-:W-:Y:S01]  /*04e0*/  FADD R27, R24.reuse, R27 ;  /* 0x0000001b181b7221 */ /* 0x040fe20000000000 */
[----:B------:R-:W-:Y:S02]  /*04f0*/  FSETP.LT.AND P2, PT, R24, 3.40282346638528859812e+38, !P2 ;  /* 0x7f7fffff1800780b */ /* 0x000fe40005741000 */
[----:B------:R-:W-:Y:S02]  /*0500*/  FSEL R6, R29, R6, P1 ;  /* 0x000000061d067208 */ /* 0x000fe40000800000 */
[----:B------:R-:W-:-:S02]  /*0510*/  FSETP.GEU.AND P3, PT, R25, 3.40282346638528859812e+38, PT ;  /* 0x7f7fffff1900780b */ /* 0x000fc40003f6e000 */
[CC--:B------:R-:W-:Y:S01]  /*0520*/  FSETP.LT.AND P2, PT, R27.reuse, R6.reuse, P2 ;  /* 0x000000061b00720b */ /* 0x0c0fe20001741000 */
[C---:B------:R-:W-:Y:S01]  /*0530*/  FADD R25, R22.reuse, R25 ;  /* 0x0000001916197221 */ /* 0x040fe20000000000 */
[----:B------:R-:W-:Y:S02]  /*0540*/  FSETP.LT.AND P3, PT, R22, 3.40282346638528859812e+38, !P3 ;  /* 0x7f7fffff1600780b */ /* 0x000fe40005f61000 */
[----:B------:R-:W-:Y:S02]  /*0550*/  FSEL R6, R27, R6, P2 ;  /* 0x000000061b067208 */ /* 0x000fe40001000000 */
[----:B------:R-:W-:Y:S02]  /*0560*/  FSETP.GEU.AND P4, PT, R23, 3.40282346638528859812e+38, PT ;  /* 0x7f7fffff1700780b */ /* 0x000fe40003f8e000 */
[----:B------:R-:W-:-:S04]  /*0570*/  FSETP.LT.AND P3, PT, R25, R6, P3 ;  /* 0x000000061900720b */ /* 0x000fc80001f61000 */
[----:B------:R-:W-:Y:S02]  /*0580*/  FSEL R6, R25, R6, P3 ;  /* 0x0000000619067208 */ /* 0x000fe40001800000 */
[C---:B------:R-:W-:Y:S02]  /*0590*/  SEL R10, R8.reuse, R10, P0 ;  /* 0x0000000a080a7207 */ /* 0x040fe40000000000 */
[C---:B------:R-:W-:Y:S01]  /*05a0*/  @P1 IADD3 R10, PT, PT, R8.reuse, 0x1, RZ ;  /* 0x00000001080a1810 */ /* 0x040fe20007ffe0ff */
[----:B------:R-:W-:-:S04]  /*05b0*/  @P2 VIADD R10, R8, 0x2 ;  /* 0x00000002080a2836 */ /* 0x000fc80000000000 */
[----:B------:R-:W-:Y:S02]  /*05c0*/  @P3 VIADD R10, R8, 0x3 ;  /* 0x00000003080a3836 */ /* 0x000fe40000000000 */
[C---:B------:R-:W-:Y:S02]  /*05d0*/  IMAD R9, R0.reuse, 0x8, R9 ;  /* 0x0000000800097824 */ /* 0x040fe400078e0209 */
[----:B------:R-:W-:Y:S02]  /*05e0*/  IMAD R5, R0, 0x8, R5 ;  /* 0x0000000800057824 */ /* 0x000fe400078e0205 */
[C---:B--2---:R-:W-:Y:S01]  /*05f0*/  FADD R23, R20.reuse, R23 ;  /* 0x0000001714177221 */ /* 0x044fe20000000000 */
[----:B------:R-:W-:-:S04]  /*0600*/  FSETP.LT.AND P4, PT, R20, 3.40282346638528859812e+38, !P4 ;  /* 0x7f7fffff1400780b */ /* 0x000fc80006781000 */
[----:B------:R-:W-:-:S04]  /*0610*/  FSETP.LT.AND P4, PT, R23, R6, P4 ;  /* 0x000000061700720b */ /* 0x000fc80002781000 */
[----:B------:R-:W-:Y:S02]  /*0620*/  FSEL R6, R23, R6, P4 ;  /* 0x0000000617067208 */ /* 0x000fe40002000000 */
[----:B---3--:R-:W-:Y:S01]  /*0630*/  FSETP.GEU.AND P5, PT, R26, 3.40282346638528859812e+38, PT ;  /* 0x7f7fffff1a00780b */ /* 0x008fe20003fae000 */
[----:B0-----:R-:W-:-:S03]  /*0640*/  FADD R15, R11, R26 ;  /* 0x0000001a0b0f7221 */ /* 0x001fc60000000000 */
[----:B------:R-:W-:-:S04]  /*0650*/  FSETP.LT.AND P5, PT, R11, 3.40282346638528859812e+38, !P5 ;  /* 0x7f7fffff0b00780b */ /* 0x000fc80006fa1000 */
[-C--:B------:R-:W-:Y:S02]  /*0660*/  FSETP.LT.AND P5, PT, R15, R6.reuse, P5 ;  /* 0x000000060f00720b */ /* 0x080fe40002fa1000 */
[----:B------:R-:W-:Y:S02]  /*0670*/  FSETP.GEU.AND P6, PT, R17, 3.40282346638528859812e+38, PT ;  /* 0x7f7fffff1100780b */ /* 0x000fe40003fce000 */
[----:B------:R-:W-:Y:S01]  /*0680*/  FSEL R6, R15, R6, P5 ;  /* 0x000000060f067208 */ /* 0x000fe20002800000 */
[C---:B------:R-:W-:Y:S01]  /*0690*/  FADD R17, R28.reuse, R17 ;  /* 0x000000111c117221 */ /* 0x040fe20000000000 */
[----:B------:R-:W-:-:S04]  /*06a0*/  FSETP.LT.AND P0, PT, R28, 3.40282346638528859812e+38, !P6 ;  /* 0x7f7fffff1c00780b */ /* 0x000fc80007701000 */
[-C--:B------:R-:W-:Y:S02]  /*06b0*/  FSETP.LT.AND P0, PT, R17, R6.reuse, P0 ;  /* 0x000000061100720b */ /* 0x080fe40000701000 */
[----:B------:R-:W-:Y:S02]  /*06c0*/  FSETP.GEU.AND P1, PT, R19, 3.40282346638528859812e+38, PT ;  /* 0x7f7fffff1300780b */ /* 0x000fe40003f2e000 */
[----:B------:R-:W-:Y:S01]  /*06d0*/  FSEL R6, R17, R6, P0 ;  /* 0x0000000611067208 */ /* 0x000fe20000000000 */
[C---:B------:R-:W-:Y:S01]  /*06e0*/  FADD R19, R14.reuse, R19 ;  /* 0x000000130e137221 */ /* 0x040fe20000000000 */
[----:B------:R-:W-:-:S04]  /*06f0*/  FSETP.LT.AND P1, PT, R14, 3.40282346638528859812e+38, !P1 ;  /* 0x7f7fffff0e00780b */ /* 0x000fc80004f21000 */
[----:B------:R-:W-:Y:S01]  /*0700*/  FSETP.LT.AND P1, PT, R19, R6, P1 ;  /* 0x000000061300720b */ /* 0x000fe20000f21000 */
[C---:B------:R-:W-:Y:S02]  /*0710*/  @P4 VIADD R10, R8.reuse, 0x4 ;  /* 0x00000004080a4836 */ /* 0x040fe40000000000 */
[C---:B------:R-:W-:Y:S01]  /*0720*/  @P5 VIADD R10, R8.reuse, 0x5 ;  /* 0x00000005080a5836 */ /* 0x040fe20000000000 */
[----:B------:R-:W-:-:S09]  /*0730*/  @P0 IADD3 R10, PT, PT, R8, 0x6, RZ ;  /* 0x00000006080a0810 */ /* 0x000fd20007ffe0ff */
[C---:B------:R-:W-:Y:S02]  /*0740*/  @P1 VIADD R10, R8.reuse, 0x7 ;  /* 0x00000007080a1836 */ /* 0x040fe40000000000 */
[----:B------:R-:W-:-:S05]  /*0750*/  VIADD R8, R8, 0x8 ;  /* 0x0000000808087836 */ /* 0x000fca0000000000 */
[----:B------:R-:W-:Y:S02]  /*0760*/  ISETP.NE.AND P0, PT, R8, R7, PT ;  /* 0x000000070800720c */ /* 0x000fe40003f05270 */
[----:B------:R-:W-:-:S11]  /*0770*/  FSEL R6, R19, R6, P1 ;  /* 0x0000000613067208 */ /* 0x000fd60000800000 */
[----:B------:R-:W-:Y:S05]  /*0780*/  @P0 BRA `(.L_x_95) ;  /* 0xfffffff800ac0947 */ /* 0x000fea000383ffff */
.L_x_94:
[----:B------:R-:W-:Y:S05]  /*0790*/  BRA.U !UP1, `(.L_x_96) ;  /* 0x00000005096c7547 */ /* 0x000fea000b800000 */
[----:B------:R-:W-:Y:S02]  /*07a0*/  UISETP.GE.U32.AND UP0, UPT, UR5, 0x4, UPT ;  /* 0x000000040500788c */ /* 0x000fe4000bf06070 */
[----:B------:R-:W-:-:S04]  /*07b0*/  ULOP3.LUT UR6, UR4, 0x3, URZ, 0xc0, !UPT ;  /* 0x0000000304067892 */ /* 0x000fc8000f8ec0ff */
[----:B------:R-:W-:-:S03]  /*07c0*/  UISETP.NE.AND UP1, UPT, UR6, URZ, UPT ;  /* 0x000000ff0600728c */ /* 0x000fc6000bf25270 */
[----:B------:R-:W-:Y:S08]  /*07d0*/  BRA.U !UP0, `(.L_x_97) ;  /* 0x0000000108b07547 */ /* 0x000ff0000b800000 */
[----:B------:R-:W1:Y:S01]  /*07e0*/  LDC.64 R16, c[0x0][0x380] ;  /* 0x0000e000ff107b82 */ /* 0x000e620000000a00 */
[CC--:B------:R-:W-:Y:S02]  /*07f0*/  IMAD R15, R7.reuse, R0.reuse, R2 ;  /* 0x00000000070f7224 */ /* 0x0c0fe400078e0202 */
[----:B------:R-:W-:Y:S02]  /*0800*/  IMAD R5, R7, R0, R3 ;  /* 0x0000000007057224 */ /* 0x000fe400078e0203 */
[----:B-1----:R-:W-:-:S04]  /*0810*/  IMAD.WIDE R14, R15, 0x4, R16 ;  /* 0x000000040f0e7825 */ /* 0x002fc800078e0210 */
[----:B------:R-:W-:Y:S01]  /*0820*/  IMAD.WIDE R16, R5, 0x4, R16 ;  /* 0x0000000405107825 */ /* 0x000fe200078e0210 */
[----:B0-----:R0:W2:Y:S03]  /*0830*/  LDG.E.CONSTANT R12, desc[UR8][R14.64] ;  /* 0x000000080e0c7981 */ /* 0x0010a6000c1e9900 */
[C---:B------:R-:W-:Y:S01]  /*0840*/  IMAD.WIDE R20, R0.reuse, 0x4, R14 ;  /* 0x0000000400147825 */ /* 0x040fe200078e020e */
[----:B------:R-:W3:Y:S03]  /*0850*/  LDG.E.CONSTANT R11, desc[UR8][R16.64] ;  /* 0x00000008100b7981 */ /* 0x000ee6000c1e9900 */
[C---:B------:R-:W-:Y:S01]  /*0860*/  IMAD.WIDE R18, R0.reuse, 0x4, R16 ;  /* 0x0000000400127825 */ /* 0x040fe200078e0210 */
[----:B------:R-:W4:Y:S03]  /*0870*/  LDG.E.CONSTANT R25, desc[UR8][R20.64] ;  /* 0x0000000814197981 */ /* 0x000f26000c1e9900 */
[C---:B------:R-:W-:Y:S01]  /*0880*/  IMAD.WIDE R22, R0.reuse, 0x4, R20 ;  /* 0x0000000400167825 */ /* 0x040fe200078e0214 */
[----:B------:R-:W5:Y:S03]  /*0890*/  LDG.E.CONSTANT R24, desc[UR8][R18.64] ;  /* 0x0000000812187981 */ /* 0x000f66000c1e9900 */
[C---:B------:R-:W-:Y:S01]  /*08a0*/  IMAD.WIDE R4, R0.reuse, 0x4, R18 ;  /* 0x0000000400047825 */ /* 0x040fe200078e0212 */
[----:B------:R-:W5:Y:S03]  /*08b0*/  LDG.E.CONSTANT R27, desc[UR8][R22.64] ;  /* 0x00000008161b7981 */ /* 0x000f66000c1e9900 */
[C---:B------:R-:W-:Y:S01]  /*08c0*/  IMAD.WIDE R8, R0.reuse, 0x4, R22 ;  /* 0x0000000400087825 */ /* 0x040fe200078e0216 */
[----:B------:R-:W5:Y:S03]  /*08d0*/  LDG.E.CONSTANT R26, desc[UR8][R4.64] ;  /* 0x00000008041a7981 */ /* 0x000f66000c1e9900 */
[----:B0-----:R-:W-:-:S02]  /*08e0*/  IMAD.WIDE R14, R0, 0x4, R4 ;  /* 0x00000004000e7825 */ /* 0x001fc400078e0204 */
[----:B------:R-:W5:Y:S04]  /*08f0*/  LDG.E.CONSTANT R9, desc[UR8][R8.64] ;  /* 0x0000000808097981 */ /* 0x000f68000c1e9900 */
[----:B------:R-:W5:Y:S01]  /*0900*/  LDG.E.CONSTANT R14, desc[UR8][R14.64] ;  /* 0x000000080e0e7981 */ /* 0x000f62000c1e9900 */
[----:B--2---:R-:W-:Y:S01]  /*0910*/  FSETP.GEU.AND P0, PT, R12, 3.40282346638528859812e+38, PT ;  /* 0x7f7fffff0c00780b */ /* 0x004fe20003f0e000 */
[----:B---3--:R-:W-:-:S03]  /*0920*/  FADD R13, R11, R12 ;  /* 0x0000000c0b0d7221 */ /* 0x008fc60000000000 */
[----:B------:R-:W-:Y:S02]  /*0930*/  FSETP.LT.AND P0, PT, R11, 3.40282346638528859812e+38, !P0 ;  /* 0x7f7fffff0b00780b */ /* 0x000fe40004701000 */
[----:B----4-:R-:W-:Y:S02]  /*0940*/  FSETP.GEU.AND P1, PT, R25, 3.40282346638528859812e+38, PT ;  /* 0x7f7fffff1900780b */ /* 0x010fe40003f2e000 */
[CC--:B------:R-:W-:Y:S01]  /*0950*/  FSETP.LT.AND P0, PT, R13.reuse, R6.reuse, P0 ;  /* 0x000000060d00720b */ /* 0x0c0fe20000701000 */
[C---:B-----5:R-:W-:Y:S01]  /*0960*/  FADD R25, R24.reuse, R25 ;  /* 0x0000001918197221 */ /* 0x060fe20000000000 */
        /* <DEDUP_REMOVED lines=8> */
[----:B------:R-:W-:Y:S01]  /*09f0*/  FSETP.LT.AND P2, PT, R27, R6, P2 ;  /* 0x000000061b00720b */ /* 0x000fe20001741000 */
[C---:B------:R-:W-:Y:S01]  /*0a00*/  FADD R9, R14.reuse, R9 ;  /* 0x000000090e097221 */ /* 0x040fe20000000000 */
[----:B------:R-:W-:-:S02]  /*0a10*/  FSETP.LT.AND P3, PT, R14, 3.40282346638528859812e+38, !P3 ;  /* 0x7f7fffff0e00780b */ /* 0x000fc40005f61000 */
[----:B------:R-:W-:Y:S02]  /*0a20*/  FSEL R6, R27, R6, P2 ;  /* 0x000000061b067208 */ /* 0x000fe40001000000 */
[----:B------:R-:W-:Y:S02]  /*0a30*/  SEL R10, R7, R10, P0 ;  /* 0x0000000a070a7207 */ /* 0x000fe40000000000 */
[----:B------:R-:W-:Y:S02]  /*0a40*/  FSETP.LT.AND P3, PT, R9, R6, P3 ;  /* 0x000000060900720b */ /* 0x000fe40001f61000 */
[----:B------:R-:W-:-:S03]  /*0a50*/  @P1 IADD3 R10, PT, PT, R7, 0x1, RZ ;  /* 0x00000001070a1810 */ /* 0x000fc60007ffe0ff */
[----:B------:R-:W-:Y:S01]  /*0a60*/  @P2 VIADD R10, R7, 0x2 ;  /* 0x00000002070a2836 */ /* 0x000fe20000000000 */
[----:B------:R-:W-:-:S07]  /*0a70*/  FSEL R6, R9, R6, P3 ;  /* 0x0000000609067208 */ /* 0x000fce0001800000 */
[C---:B------:R-:W-:Y:S02]  /*0a80*/  @P3 VIADD R10, R7.reuse, 0x3 ;  /* 0x00000003070a3836 */ /* 0x040fe40000000000 */
[----:B------:R-:W-:-:S07]  /*0a90*/  VIADD R7, R7, 0x4 ;  /* 0x0000000407077836 */ /* 0x000fce0000000000 */
.L_x_97:
[----:B------:R-:W-:Y:S05]  /*0aa0*/  BRA.U !UP1, `(.L_x_96) ;  /* 0x0000000109a87547 */ /* 0x000fea000b800000 */
[----:B------:R-:W-:Y:S02]  /*0ab0*/  UISETP.NE.AND UP0, UPT, UR6, 0x1, UPT ;  /* 0x000000010600788c */ /* 0x000fe4000bf05270 */
[----:B------:R-:W-:-:S04]  /*0ac0*/  ULOP3.LUT UR4, UR4, 0x1, URZ, 0xc0, !UPT ;  /* 0x0000000104047892 */ /* 0x000fc8000f8ec0ff */
[----:B------:R-:W-:-:S03]  /*0ad0*/  UISETP.NE.U32.AND UP1, UPT, UR4, 0x1, UPT ;  /* 0x000000010400788c */ /* 0x000fc6000bf25070 */
[----:B------:R-:W-:Y:S08]  /*0ae0*/  BRA.U !UP0, `(.L_x_98) ;  /* 0x0000000108607547 */ /* 0x000ff0000b800000 */
[----:B------:R-:W1:Y:S01]  /*0af0*/  LDC.64 R4, c[0x0][0x380] ;  /* 0x0000e000ff047b82 */ /* 0x000e620000000a00 */
[CC--:B------:R-:W-:Y:S02]  /*0b00*/  IMAD R9, R7.reuse, R0.reuse, R2 ;  /* 0x0000000007097224 */ /* 0x0c0fe400078e0202 */
[----:B------:R-:W-:Y:S02]  /*0b10*/  IMAD R11, R7, R0, R3 ;  /* 0x00000000070b7224 */ /* 0x000fe400078e0203 */
[----:B-1----:R-:W-:-:S04]  /*0b20*/  IMAD.WIDE R8, R9, 0x4, R4 ;  /* 0x0000000409087825 */ /* 0x002fc800078e0204 */
[----:B------:R-:W-:Y:S01]  /*0b30*/  IMAD.WIDE R4, R11, 0x4, R4 ;  /* 0x000000040b047825 */ /* 0x000fe200078e0204 */
[----:B0-----:R-:W2:Y:S03]  /*0b40*/  LDG.E.CONSTANT R16, desc[UR8][R8.64] ;  /* 0x0000000808107981 */ /* 0x001ea6000c1e9900 */
[C---:B------:R-:W-:Y:S01]  /*0b50*/  IMAD.WIDE R14, R0.reuse, 0x4, R8 ;  /* 0x00000004000e7825 */ /* 0x040fe200078e0208 */
[----:B------:R-:W3:Y:S03]  /*0b60*/  LDG.E.CONSTANT R11, desc[UR8][R4.64] ;  /* 0x00000008040b7981 */ /* 0x000ee6000c1e9900 */
[----:B------:R-:W-:Y:S02]  /*0b70*/  IMAD.WIDE R12, R0, 0x4, R4 ;  /* 0x00000004000c7825 */ /* 0x000fe400078e0204 */
[----:B------:R-:W4:Y:S04]  /*0b80*/  LDG.E.CONSTANT R15, desc[UR8][R14.64] ;  /* 0x000000080e0f7981 */ /* 0x000f28000c1e9900 */
        /* <DEDUP_REMOVED lines=9> */
[----:B------:R-:W-:-:S02]  /*0c20*/  SEL R10, R7, R10, P0 ;  /* 0x0000000a070a7207 */ /* 0x000fc40000000000 */
[----:B------:R-:W-:-:S04]  /*0c30*/  FSETP.LT.AND P1, PT, R9, R6, P1 ;  /* 0x000000060900720b */ /* 0x000fc80000f21000 */
[----:B------:R-:W-:-:S09]  /*0c40*/  FSEL R6, R9, R6, P1 ;  /* 0x0000000609067208 */ /* 0x000fd20000800000 */
[C---:B------:R-:W-:Y:S01]  /*0c50*/  @P1 VIADD R10, R7.reuse, 0x1 ;  /* 0x00000001070a1836 */ /* 0x040fe20000000000 */
[----:B------:R-:W-:-:S07]  /*0c60*/  IADD3 R7, PT, PT, R7, 0x2, RZ ;  /* 0x0000000207077810 */ /* 0x000fce0007ffe0ff */
.L_x_98:
[----:B------:R-:W-:Y:S05]  /*0c70*/  BRA.U UP1, `(.L_x_96) ;  /* 0x0000000101347547 */ /* 0x000fea000b800000 */
[----:B------:R-:W1:Y:S01]  /*0c80*/  LDC.64 R4, c[0x0][0x380] ;  /* 0x0000e000ff047b82 */ /* 0x000e620000000a00 */
[CC--:B------:R-:W-:Y:S02]  /*0c90*/  IMAD R9, R7.reuse, R0.reuse, R2 ;  /* 0x0000000007097224 */ /* 0x0c0fe400078e0202 */
[----:B------:R-:W-:Y:S02]  /*0ca0*/  IMAD R11, R7, R0, R3 ;  /* 0x00000000070b7224 */ /* 0x000fe400078e0203 */
[----:B-1----:R-:W-:-:S04]  /*0cb0*/  IMAD.WIDE R8, R9, 0x4, R4 ;  /* 0x0000000409087825 */ /* 0x002fc800078e0204 */
[----:B------:R-:W-:Y:S02]  /*0cc0*/  IMAD.WIDE R4, R11, 0x4, R4 ;  /* 0x000000040b047825 */ /* 0x000fe400078e0204 */
[----:B0-----:R-:W2:Y:S04]  /*0cd0*/  LDG.E.CONSTANT R9, desc[UR8][R8.64] ;  /* 0x0000000808097981 */ /* 0x001ea8000c1e9900 */
[----:B------:R-:W3:Y:S01]  /*0ce0*/  LDG.E.CONSTANT R4, desc[UR8][R4.64] ;  /* 0x0000000804047981 */ /* 0x000ee2000c1e9900 */
[----:B--2---:R-:W-:Y:S01]  /*0cf0*/  FSETP.GEU.AND P0, PT, R9, 3.40282346638528859812e+38, PT ;  /* 0x7f7fffff0900780b */ /* 0x004fe20003f0e000 */
[----:B---3--:R-:W-:-:S03]  /*0d00*/  FADD R11, R4, R9 ;  /* 0x00000009040b7221 */ /* 0x008fc60000000000 */
[----:B------:R-:W-:-:S04]  /*0d10*/  FSETP.LT.AND P0, PT, R4, 3.40282346638528859812e+38, !P0 ;  /* 0x7f7fffff0400780b */ /* 0x000fc80004701000 */
[----:B------:R-:W-:-:S04]  /*0d20*/  FSETP.LT.AND P0, PT, R11, R6, P0 ;  /* 0x000000060b00720b */ /* 0x000fc80000701000 */
[----:B------:R-:W-:Y:S02]  /*0d30*/  FSEL R6, R11, R6, P0 ;  /* 0x000000060b067208 */ /* 0x000fe40000000000 */
[----:B------:R-:W-:-:S07]  /*0d40*/  SEL R10, R7, R10, P0 ;  /* 0x0000000a070a7207 */ /* 0x000fce0000000000 */
.L_x_96:
[----:B------:R-:W-:-:S13]  /*0d50*/  ISETP.GT.AND P0, PT, R10, -0x1, PT ;  /* 0xffffffff0a00780c */ /* 0x000fda0003f04270 */
.L_x_93:
[----:B------:R-:W-:Y:S04]  /*0d60*/  BSSY.RECONVERGENT B0, `(.L_x_99) ;  /* 0x000001f000007945 */ /* 0x000fe80003800200 */
[----:B------:R-:W-:Y:S05]  /*0d70*/  @!P0 BRA `(.L_x_100) ;  /* 0x0000000000688947 */ /* 0x000fea0003800000 */
[----:B------:R-:W-:Y:S01]  /*0d80*/  I2FP.F32.U32 R0, R0 ;  /* 0x0000000000007245 */ /* 0x000fe20000201000 */
[----:B------:R-:W-:Y:S03]  /*0d90*/  BSSY.RECONVERGENT B1, `(.L_x_101) ;  /* 0x000000d000017945 */ /* 0x000fe60003800200 */
[----:B------:R-:W1:Y:S08]  /*0da0*/  MUFU.RCP R5, R0 ;  /* 0x0000000000057308 */ /* 0x000e700000001000 */
[----:B------:R-:W2:Y:S01]  /*0db0*/  FCHK P0, -R6, R0 ;  /* 0x0000000006007302 */ /* 0x000ea20000000100 */
[----:B-1----:R-:W-:-:S04]  /*0dc0*/  FFMA R4, -R0, R5, 1 ;  /* 0x3f80000000047423 */ /* 0x002fc80000000105 */
[----:B------:R-:W-:-:S04]  /*0dd0*/  FFMA R5, R5, R4, R5 ;  /* 0x0000000405057223 */ /* 0x000fc80000000005 */
[----:B------:R-:W-:-:S04]  /*0de0*/  FFMA R4, -R6, R5, RZ ;  /* 0x0000000506047223 */ /* 0x000fc800000001ff */
[----:B------:R-:W-:-:S04]  /*0df0*/  FFMA R7, -R0, R4, -R6 ;  /* 0x0000000400077223 */ /* 0x000fc80000000906 */
[----:B------:R-:W-:Y:S01]  /*0e00*/  FFMA R4, R5, R7, R4 ;  /* 0x0000000705047223 */ /* 0x000fe20000000004 */
[----:B--2---:R-:W-:Y:S06]  /*0e10*/  @!P0 BRA `(.L_x_102) ;  /* 0x0000000000108947 */ /* 0x004fec0003800000 */
[----:B------:R-:W-:Y:S01]  /*0e20*/  FADD R5, -R6, -RZ ;  /* 0x800000ff06057221 */ /* 0x000fe20000000100 */
[----:B------:R-:W-:-:S07]  /*0e30*/  MOV R4, 0xe50 ;  /* 0x00000e5000047802 */ /* 0x000fce0000000f00 */
[----:B0-----:R-:W-:Y:S05]  /*0e40*/  CALL.REL.NOINC `($__internal_4_$__cuda_sm3x_div_rn_noftz_f32_slowpath) ;  /* 0x00000000008c7944 */ /* 0x001fea0003c00000 */
[----:B------:R-:W-:-:S07]  /*0e50*/  IMAD.MOV.U32 R4, RZ, RZ, R0 ;  /* 0x000000ffff047224 */ /* 0x000fce00078e0000 */
.L_x_102:
[----:B0-----:R-:W-:Y:S05]  /*0e60*/  BSYNC.RECONVERGENT B1 ;  /* 0x0000000000017941 */ /* 0x001fea0003800200 */
.L_x_101:
[----:B------:R-:W-:Y:S02]  /*0e70*/  IMAD.MOV.U32 R5, RZ, RZ, 0x3bbb989d ;  /* 0x3bbb989dff057424 */ /* 0x000fe400078e00ff */
[----:B------:R-:W-:Y:S02]  /*0e80*/  IMAD.MOV.U32 R7, RZ, RZ, 0x437c0000 ;  /* 0x437c0000ff077424 */ /* 0x000fe400078e00ff */
[----:B------:R-:W-:-:S04]  /*0e90*/  FFMA.SAT R0, R4, R5, 0.5 ;  /* 0x3f00000004007423 */ /* 0x000fc80000002005 */
[----:B------:R-:W-:-:S04]  /*0ea0*/  FFMA.RM R0, R0, R7, 12582913 ;  /* 0x4b40000100007423 */ /* 0x000fc80000004007 */
[C---:B------:R-:W-:Y:S01]  /*0eb0*/  FADD R5, R0.reuse, -12583039 ;  /* 0xcb40007f00057421 */ /* 0x040fe20000000000 */
[----:B------:R-:W-:-:S03]  /*0ec0*/  IMAD.SHL.U32 R0, R0, 0x800000, RZ ;  /* 0x0080000000007824 */ /* 0x000fc600078e00ff */
[----:B------:R-:W-:-:S04]  /*0ed0*/  FFMA R5, R4, 1.4426950216293334961, -R5 ;  /* 0x3fb8aa3b04057823 */ /* 0x000fc80000000805 */
[----:B------:R-:W-:-:S06]  /*0ee0*/  FFMA R5, R4, 1.925963033500011079e-08, R5 ;  /* 0x32a5706004057823 */ /* 0x000fcc0000000005 */
[----:B------:R-:W0:Y:S02]  /*0ef0*/  MUFU.EX2 R5, R5 ;  /* 0x0000000500057308 */ /* 0x000e240000000800 */
[----:B0-----:R-:W-:Y:S01]  /*0f00*/  FMUL R7, R0, R5 ;  /* 0x0000000500077220 */ /* 0x001fe20000400000 */
[----:B------:R-:W-:Y:S06]  /*0f10*/  BRA `(.L_x_103) ;  /* 0x00000000000c7947 */ /* 0x000fec0003800000 */
.L_x_100:
[----:B------:R-:W-:Y:S01]  /*0f20*/  I2FP.F32.U32 R0, R0 ;  /* 0x0000000000007245 */ /* 0x000fe20000201000 */
[----:B------:R-:W-:-:S04]  /*0f30*/  HFMA2 R7, -RZ, RZ, 0, 0 ;  /* 0x00000000ff077431 */ /* 0x000fc800000001ff */
[----:B------:R-:W-:-:S07]  /*0f40*/  FADD R6, R0, R0 ;  /* 0x0000000000067221 */ /* 0x000fce0000000000 */
.L_x_103:
[----:B0-----:R-:W-:Y:S05]  /*0f50*/  BSYNC.RECONVERGENT B0 ;  /* 0x0000000000007941 */ /* 0x001fea0003800200 */
.L_x_99:
[----:B------:R-:W0:Y:S01]  /*0f60*/  LDC.64 R4, c[0x0][0x388] ;  /* 0x0000e200ff047b82 */ /* 0x000e220000000a00 */
[----:B------:R-:W1:Y:S07]  /*0f70*/  LDCU UR4, c[0x0][0x398] ;  /* 0x00007300ff0477ac */ /* 0x000e6e0008000800 */
[----:B------:R-:W2:Y:S01]  /*0f80*/  LDC.64 R8, c[0x0][0x390] ;  /* 0x0000e400ff087b82 */ /* 0x000ea20000000a00 */
[----:B-1----:R-:W-:-:S04]  /*0f90*/  IMAD R11, R3, UR4, R2 ;  /* 0x00000004030b7c24 */ /* 0x002fc8000f8e0202 */
[----:B0-----:R-:W-:-:S05]  /*0fa0*/  IMAD.WIDE R2, R11, 0x4, R4 ;  /* 0x000000040b027825 */ /* 0x001fca00078e0204 */
[----:B------:R-:W-:Y:S01]  /*0fb0*/  STG.E desc[UR8][R2.64], R6 ;  /* 0x0000000602007986 */ /* 0x000fe2000c101908 */
[----:B--2---:R-:W-:-:S05]  /*0fc0*/  IMAD.WIDE R4, R11, 0x4, R8 ;  /* 0x000000040b047825 */ /* 0x004fca00078e0208 */
[----:B------:R-:W-:Y:S01]  /*0fd0*/  STG.E desc[UR8][R4.64], R7 ;  /* 0x0000000704007986 */ /* 0x000fe2000c101908 */
[----:B------:R-:W-:Y:S05]  /*0fe0*/  EXIT ;  /* 0x000000000000794d */ /* 0x000fea0003800000 */
.L_x_92:
[----:B------:R-:W1:Y:S01]  /*0ff0*/  LDC.64 R4, c[0x0][0x388] ;  /* 0x0000e200ff047b82 */ /* 0x000e620000000a00 */
[----:B------:R-:W-:Y:S02]  /*1000*/  IMAD R9, R3, R0, R3 ;  /* 0x0000000003097224 */ /* 0x000fe400078e0203 */
[----:B------:R-:W-:-:S05]  /*1010*/  IMAD.MOV.U32 R11, RZ, RZ, 0x3f800000 ;  /* 0x3f800000ff0b7424 */ /* 0x000fca00078e00ff */
[----:B------:R-:W2:Y:S01]  /*1020*/  LDC.64 R6, c[0x0][0x390] ;  /* 0x0000e400ff067b82 */ /* 0x000ea20000000a00 */
[----:B-1----:R-:W-:-:S05]  /*1030*/  IMAD.WIDE.U32 R2, R9, 0x4, R4 ;  /* 0x0000000409027825 */ /* 0x002fca00078e0004 */
[----:B0-----:R-:W-:Y:S01]  /*1040*/  STG.E desc[UR8][R2.64], RZ ;  /* 0x000000ff02007986 */ /* 0x001fe2000c101908 */
[----:B--2---:R-:W-:-:S05]  /*1050*/  IMAD.WIDE.U32 R4, R9, 0x4, R6 ;  /* 0x0000000409047825 */ /* 0x004fca00078e0006 */
[----:B------:R-:W-:Y:S01]  /*1060*/  STG.E desc[UR8][R4.64], R11 ;  /* 0x0000000b04007986 */ /* 0x000fe2000c101908 */
[----:B------:R-:W-:Y:S05]  /*1070*/  EXIT ;  /* 0x000000000000794d */ /* 0x000fea0003800000 */
        .weak           $__internal_4_$__cuda_sm3x_div_rn_noftz_f32_slowpath
        .type           $__internal_4_$__cuda_sm3x_div_rn_noftz_f32_slowpath,@function
        .size           $__internal_4_$__cuda_sm3x_div_rn_noftz_f32_slowpath,(.L_x_163 - $__internal_4_$__cuda_sm3x_div_rn_noftz_f32_slowpath)
$__internal_4_$__cuda_sm3x_div_rn_noftz_f32_slowpath:
[--C-:B------:R-:W-:Y:S01]  /*1080*/  SHF.R.U32.HI R8, RZ, 0x17, R0.reuse ;  /* 0x00000017ff087819 */ /* 0x100fe20000011600 */
[----:B------:R-:W-:Y:S01]  /*1090*/  BSSY.RECONVERGENT B2, `(.L_x_104) ;  /* 0x0000063000027945 */ /* 0x000fe20003800200 */
[----:B------:R-:W-:Y:S01]  /*10a0*/  SHF.R.U32.HI R7, RZ, 0x17, R5 ;  /* 0x00000017ff077819 */ /* 0x000fe20000011605 */
[----:B------:R-:W-:Y:S01]  /*10b0*/  IMAD.MOV.U32 R10, RZ, RZ, R0 ;  /* 0x000000ffff0a7224 */ /* 0x000fe200078e0000 */
[----:B------:R-:W-:Y:S02]  /*10c0*/  LOP3.LUT R8, R8, 0xff, RZ, 0xc0, !PT ;  /* 0x000000ff08087812 */ /* 0x000fe400078ec0ff */
[----:B------:R-:W-:-:S03]  /*10d0*/  LOP3.LUT R12, R7, 0xff, RZ, 0xc0, !PT ;  /* 0x000000ff070c7812 */ /* 0x000fc600078ec0ff */
[----:B------:R-:W-:Y:S02]  /*10e0*/  VIADD R9, R8, 0xffffffff ;  /* 0xffffffff08097836 */ /* 0x000fe40000000000 */
[----:B------:R-:W-:-:S03]  /*10f0*/  VIADD R11, R12, 0xffffffff ;  /* 0xffffffff0c0b7836 */ /* 0x000fc60000000000 */
[----:B------:R-:W-:-:S04]  /*1100*/  ISETP.GT.U32.AND P0, PT, R9, 0xfd, PT ;  /* 0x000000fd0900780c */ /* 0x000fc80003f04070 */
[----:B------:R-:W-:-:S13]  /*1110*/  ISETP.GT.U32.OR P0, PT, R11, 0xfd, P0 ;  /* 0x000000fd0b00780c */ /* 0x000fda0000704470 */
[----:B------:R-:W-:Y:S01]  /*1120*/  @!P0 MOV R7, RZ ;  /* 0x000000ff00078202 */ /* 0x000fe20000000f00 */
[----:B------:R-:W-:Y:S06]  /*1130*/  @!P0 BRA `(.L_x_105) ;  /* 0x00000000005c8947 */ /* 0x000fec0003800000 */
[----:B------:R-:W-:Y:S02]  /*1140*/  FSETP.GTU.FTZ.AND P0, PT, |R5|, +INF , PT ;  /* 0x7f8000000500780b */ /* 0x000fe40003f1c200 */
[----:B------:R-:W-:-:S04]  /*1150*/  FSETP.GTU.FTZ.AND P1, PT, |R0|, +INF , PT ;  /* 0x7f8000000000780b */ /* 0x000fc80003f3c200 */
        /* <DEDUP_REMOVED lines=21> */
.L_x_105:
[----:B------:R-:W-:Y:S01]  /*12b0*/  LEA R9, R8, 0xc0800000, 0x17 ;  /* 0xc080000008097811 */ /* 0x000fe200078eb8ff */
[----:B------:R-:W-:Y:S04]  /*12c0*/  BSSY.RECONVERGENT B3, `(.L_x_110) ;  /* 0x0000036000037945 */ /* 0x000fe80003800200 */
        /* <DEDUP_REMOVED lines=28> */
[C---:B------:R-:W-:Y:S02]  /*1490*/  VIADD R10, R9.reuse, 0x20 ;  /* 0x00000020090a7836 */ /* 0x040fe40000000000 */
[CCC-:B------:R-:W-:Y:S01]  /*14a0*/  FFMA.RM R8, R14.reuse, R12.reuse, R11.reuse ;  /* 0x0000000c0e087223 */ /* 0x1c0fe2000000400b */
[----:B------:R-:W-:Y:S02]  /*14b0*/  ISETP.NE.AND P2, PT, R9, RZ, PT ;  /* 0x000000ff0900720c */ /* 0x000fe40003f45270 */
[----:B------:R-:W-:Y:S01]  /*14c0*/  LOP3.LUT R7, R5, 0x7fffff, RZ, 0xc0, !PT ;  /* 0x007fffff05077812 */ /* 0x000fe200078ec0ff */
[----:B------:R-:W-:Y:S01]  /*14d0*/  FFMA.RP R5, R14, R12, R11 ;  /* 0x0000000c0e057223 */ /* 0x000fe2000000800b */
[----:B------:R-:W-:Y:S02]  /*14e0*/  ISETP.NE.AND P1, PT, R9, RZ, PT ;  /* 0x000000ff0900720c */ /* 0x000fe40003f25270 */
[----:B------:R-:W-:-:S02]  /*14f0*/  LOP3.LUT R7, R7, 0x800000, RZ, 0xfc, !PT ;  /* 0x0080000007077812 */ /* 0x000fc400078efcff */
[----:B------:R-:W-:Y:S02]  /*1500*/  IADD3 R9, PT, PT, -R9, RZ, RZ ;  /* 0x000000ff09097210 */ /* 0x000fe40007ffe1ff */
[----:B------:R-:W-:Y:S02]  /*1510*/  SHF.L.U32 R10, R7, R10, RZ ;  /* 0x0000000a070a7219 */ /* 0x000fe400000006ff */
[----:B------:R-:W-:Y:S02]  /*1520*/  FSETP.NEU.FTZ.AND P0, PT, R5, R8, PT ;  /* 0x000000080500720b */ /* 0x000fe40003f1d000 */
[----:B------:R-:W-:Y:S02]  /*1530*/  SEL R8, R9, RZ, P2 ;  /* 0x000000ff09087207 */ /* 0x000fe40001000000 */
[----:B------:R-:W-:Y:S02]  /*1540*/  ISETP.NE.AND P1, PT, R10, RZ, P1 ;  /* 0x000000ff0a00720c */ /* 0x000fe40000f25270 */
[----:B------:R-:W-:-:S02]  /*1550*/  SHF.R.U32.HI R8, RZ, R8, R7 ;  /* 0x00000008ff087219 */ /* 0x000fc40000011607 */
[----:B------:R-:W-:Y:S02]  /*1560*/  PLOP3.LUT P0, PT, P0, P1, PT, 0xf8, 0x8f ;  /* 0x00000000008f781c */ /* 0x000fe40000703f70 */
[----:B------:R-:W-:Y:S02]  /*1570*/  SHF.R.U32.HI R10, RZ, 0x1, R8 ;  /* 0x00000001ff0a7819 */ /* 0x000fe40000011608 */
[----:B------:R-:W-:-:S04]  /*1580*/  SEL R5, RZ, 0x1, !P0 ;  /* 0x00000001ff057807 */ /* 0x000fc80004000000 */
[----:B------:R-:W-:-:S04]  /*1590*/  LOP3.LUT R5, R5, 0x1, R10, 0xf8, !PT ;  /* 0x0000000105057812 */ /* 0x000fc800078ef80a */
[----:B------:R-:W-:-:S05]  /*15a0*/  LOP3.LUT R5, R5, R8, RZ, 0xc0, !PT ;  /* 0x0000000805057212 */ /* 0x000fca00078ec0ff */
[----:B------:R-:W-:-:S05]  /*15b0*/  IMAD.IADD R5, R10, 0x1, R5 ;  /* 0x000000010a057824 */ /* 0x000fca00078e0205 */
[----:B------:R-:W-:Y:S01]  /*15c0*/  LOP3.LUT R0, R5, R0, RZ, 0xfc, !PT ;  /* 0x0000000005007212 */ /* 0x000fe200078efcff */
[----:B------:R-:W-:Y:S06]  /*15d0*/  BRA `(.L_x_113) ;  /* 0x0000000000107947 */ /* 0x000fec0003800000 */
.L_x_112:
[----:B------:R-:W-:-:S04]  /*15e0*/  LOP3.LUT R0, R0, 0x80000000, RZ, 0xc0, !PT ;  /* 0x8000000000007812 */ /* 0x000fc800078ec0ff */
[----:B------:R-:W-:Y:S01]  /*15f0*/  LOP3.LUT R0, R0, 0x7f800000, RZ, 0xfc, !PT ;  /* 0x7f80000000007812 */ /* 0x000fe200078efcff */
[----:B------:R-:W-:Y:S06]  /*1600*/  BRA `(.L_x_113) ;  /* 0x0000000000047947 */ /* 0x000fec0003800000 */
.L_x_111:
[----:B------:R-:W-:-:S07]  /*1610*/  IMAD R0, R8, 0x800000, R0 ;  /* 0x0080000008007824 */ /* 0x000fce00078e0200 */
.L_x_113:
[----:B------:R-:W-:Y:S05]  /*1620*/  BSYNC.RECONVERGENT B3 ;  /* 0x0000000000037941 */ /* 0x000fea0003800200 */
.L_x_110:
[----:B------:R-:W-:Y:S05]  /*1630*/  BRA `(.L_x_114) ;  /* 0x0000000000207947 */ /* 0x000fea0003800000 */
.L_x_109:
[----:B------:R-:W-:-:S04]  /*1640*/  LOP3.LUT R0, R10, 0x80000000, R5, 0x48, !PT ;  /* 0x800000000a007812 */ /* 0x000fc800078e4805 */
[----:B------:R-:W-:Y:S01]  /*1650*/  LOP3.LUT R0, R0, 0x7f800000, RZ, 0xfc, !PT ;  /* 0x7f80000000007812 */ /* 0x000fe200078efcff */
[----:B------:R-:W-:Y:S06]  /*1660*/  BRA `(.L_x_114) ;  /* 0x0000000000147947 */ /* 0x000fec0003800000 */
.L_x_108:
[----:B------:R-:W-:Y:S01]  /*1670*/  LOP3.LUT R0, R10, 0x80000000, R5, 0x48, !PT ;  /* 0x800000000a007812 */ /* 0x000fe200078e4805 */
[----:B------:R-:W-:Y:S06]  /*1680*/  BRA `(.L_x_114) ;  /* 0x00000000000c7947 */ /* 0x000fec0003800000 */
.L_x_107:
[----:B------:R-:W0:Y:S01]  /*1690*/  MUFU.RSQ R0, -QNAN ;  /* 0xffc0000000007908 */ /* 0x000e220000001400 */
[----:B------:R-:W-:Y:S05]  /*16a0*/  BRA `(.L_x_114) ;  /* 0x0000000000047947 */ /* 0x000fea0003800000 */
.L_x_106:
[----:B------:R-:W-:-:S07]  /*16b0*/  FADD.FTZ R0, R5, R0 ;  /* 0x0000000005007221 */ /* 0x000fce0000010000 */
.L_x_114:
[----:B------:R-:W-:Y:S05]  /*16c0*/  BSYNC.RECONVERGENT B2 ;  /* 0x0000000000027941 */ /* 0x000fea0003800200 */
.L_x_104:
[----:B------:R-:W-:-:S04]  /*16d0*/  IMAD.MOV.U32 R5, RZ, RZ, 0x0 ;  /* 0x00000000ff057424 */ /* 0x000fc800078e00ff */
[----:B0-----:R-:W-:Y:S05]  /*16e0*/  RET.REL.NODEC R4 `(_Z31approximate_apsp_content_kernelPKfPfS1_ii) ;  /* 0xffffffe804447950 */ /* 0x001fea0003c3ffff */
.L_x_115:
        /* <DEDUP_REMOVED lines=9> */
.L_x_163:


//--------------------- .text._Z31select_content_landmarks_kernelPiPKiS1_iiy --------------------------
	.section	.text._Z31select_content_landmarks_kernelPiPKiS1_iiy,"ax",@progbits
	.align	128
        .global         _Z31select_content_landmarks_kernelPiPKiS1_iiy
        .type           _Z31select_content_landmarks_kernelPiPKiS1_iiy,@function
        .size           _Z31select_content_landmarks_kernelPiPKiS1_iiy,(.L_x_164 - _Z31select_content_landmarks_kernelPiPKiS1_iiy)
        .other          _Z31select_content_landmarks_kernelPiPKiS1_iiy,@"STO_CUDA_ENTRY STV_DEFAULT"
_Z31select_content_landmarks_kernelPiPKiS1_iiy:
.text._Z31select_content_landmarks_kernelPiPKiS1_iiy:
[----:B------:R-:W-:Y:S01]  /*0000*/  LDC R1, c[0x0][0x37c] ;  /* 0x0000df00ff017b82 */ /* 0x000fe20000000800 */
[----:B------:R-:W0:Y:S07]  /*0010*/  S2R R0, SR_TID.X ;  /* 0x0000000000007919 */ /* 0x000e2e0000002100 */
[----:B------:R-:W0:Y:S08]  /*0020*/  S2UR UR4, SR_CTAID.X ;  /* 0x00000000000479c3 */ /* 0x000e300000002500 */
[----:B------:R-:W0:Y:S08]  /*0030*/  LDC R3, c[0x0][0x360] ;  /* 0x0000d800ff037b82 */ /* 0x000e300000000800 */
[----:B------:R-:W1:Y:S01]  /*0040*/  LDC R5, c[0x0][0x39c] ;  /* 0x0000e700ff057b82 */ /* 0x000e620000000800 */
[----:B0-----:R-:W-:-:S05]  /*0050*/  IMAD R0, R3, UR4, R0 ;  /* 0x0000000403007c24 */ /* 0x001fca000f8e0200 */
[----:B-1----:R-:W-:-:S13]  /*0060*/  ISETP.GE.AND P0, PT, R0, R5, PT ;  /* 0x000000050000720c */ /* 0x002fda0003f06270 */
[----:B------:R-:W-:Y:S05]  /*0070*/  @P0 EXIT ;  /* 0x000000000000094d */ /* 0x000fea0003800000 */
[----:B------:R-:W-:Y:S01]  /*0080*/  IABS R7, R5 ;  /* 0x0000000500077213 */ /* 0x000fe20000000000 */
[----:B------:R-:W0:Y:S01]  /*0090*/  LDC R6, c[0x0][0x398] ;  /* 0x0000e600ff067b82 */ /* 0x000e220000000800 */
[----:B------:R-:W1:Y:S01]  /*00a0*/  LDCU.64 UR4, c[0x0][0x358] ;  /* 0x00006b00ff0477ac */ /* 0x000e620008000a00 */
[----:B------:R-:W-:Y:S01]  /*00b0*/  BSSY.RECONVERGENT B0, `(.L_x_116) ;  /* 0x00000c4000007945 */ /* 0x000fe20003800200 */
[----:B------:R-:W2:Y:S08]  /*00c0*/  I2F.RP R4, R7 ;  /* 0x0000000700047306 */ /* 0x000eb00000209400 */
[----:B--2---:R-:W2:Y:S02]  /*00d0*/  MUFU.RCP R4, R4 ;  /* 0x0000000400047308 */ /* 0x004ea40000001000 */
[----:B--2---:R-:W-:-:S06]  /*00e0*/  VIADD R2, R4, 0xffffffe ;  /* 0x0ffffffe04027836 */ /* 0x004fcc0000000000 */
[----:B------:R2:W3:Y:S02]  /*00f0*/  F2I.FTZ.U32.TRUNC.NTZ R3, R2 ;  /* 0x0000000200037305 */ /* 0x0004e4000021f000 */
[----:B--2---:R-:W-:Y:S02]  /*0100*/  IMAD.MOV.U32 R2, RZ, RZ, RZ ;  /* 0x000000ffff027224 */ /* 0x004fe400078e00ff */
[----:B---3--:R-:W-:-:S04]  /*0110*/  IMAD.MOV R8, RZ, RZ, -R3 ;  /* 0x000000ffff087224 */ /* 0x008fc800078e0a03 */
[----:B------:R-:W-:Y:S01]  /*0120*/  IMAD R9, R8, R7, RZ ;  /* 0x0000000708097224 */ /* 0x000fe200078e02ff */
[----:B0-----:R-:W-:-:S03]  /*0130*/  IABS R8, R6 ;  /* 0x0000000600087213 */ /* 0x001fc60000000000 */
[----:B------:R-:W-:-:S06]  /*0140*/  IMAD.HI.U32 R3, R3, R9, R2 ;  /* 0x0000000903037227 */ /* 0x000fcc00078e0002 */
[----:B------:R-:W-:-:S04]  /*0150*/  IMAD.HI.U32 R3, R3, R8, RZ ;  /* 0x0000000803037227 */ /* 0x000fc800078e00ff */
[----:B------:R-:W-:-:S04]  /*0160*/  IMAD.MOV R4, RZ, RZ, -R3 ;  /* 0x000000ffff047224 */ /* 0x000fc800078e0a03 */
[----:B------:R-:W-:-:S05]  /*0170*/  IMAD R2, R7, R4, R8 ;  /* 0x0000000407027224 */ /* 0x000fca00078e0208 */
[----:B------:R-:W-:-:S13]  /*0180*/  ISETP.GT.U32.AND P1, PT, R7, R2, PT ;  /* 0x000000020700720c */ /* 0x000fda0003f24070 */
[----:B------:R-:W-:Y:S02]  /*0190*/  @!P1 IMAD.IADD R2, R2, 0x1, -R7 ;  /* 0x0000000102029824 */ /* 0x000fe400078e0a07 */
[----:B------:R-:W-:Y:S01]  /*01a0*/  @!P1 VIADD R3, R3, 0x1 ;  /* 0x0000000103039836 */ /* 0x000fe20000000000 */
[----:B------:R-:W-:Y:S02]  /*01b0*/  ISETP.NE.AND P1, PT, R5, RZ, PT ;  /* 0x000000ff0500720c */ /* 0x000fe40003f25270 */
[----:B------:R-:W-:Y:S02]  /*01c0*/  ISETP.GE.U32.AND P0, PT, R2, R7, PT ;  /* 0x000000070200720c */ /* 0x000fe40003f06070 */
[----:B------:R-:W-:-:S04]  /*01d0*/  LOP3.LUT R2, R6, R5, RZ, 0x3c, !PT ;  /* 0x0000000506027212 */ /* 0x000fc800078e3cff */
[----:B------:R-:W-:-:S07]  /*01e0*/  ISETP.GE.AND P2, PT, R2, RZ, PT ;  /* 0x000000ff0200720c */ /* 0x000fce0003f46270 */
[----:B------:R-:W-:-:S06]  /*01f0*/  @P0 VIADD R3, R3, 0x1 ;  /* 0x0000000103030836 */ /* 0x000fcc0000000000 */
[----:B------:R-:W-:Y:S01]  /*0200*/  @!P2 IMAD.MOV R3, RZ, RZ, -R3 ;  /* 0x000000ffff03a224 */ /* 0x000fe200078e0a03 */
[----:B------:R-:W-:Y:S01]  /*0210*/  @!P1 LOP3.LUT R3, RZ, R5, RZ, 0x33, !PT ;  /* 0x00000005ff039212 */ /* 0x000fe200078e33ff */
[----:B------:R-:W-:-:S04]  /*0220*/  VIADD R5, R5, 0xffffffff ;  /* 0xffffffff05057836 */ /* 0x000fc80000000000 */
[C---:B------:R-:W-:Y:S01]  /*0230*/  IMAD R7, R0.reuse, R3, RZ ;  /* 0x0000000300077224 */ /* 0x040fe200078e02ff */
[----:B------:R-:W-:-:S03]  /*0240*/  ISETP.NE.AND P0, PT, R0, R5, PT ;  /* 0x000000050000720c */ /* 0x000fc60003f05270 */
[----:B------:R-:W-:Y:S02]  /*0250*/  IMAD.IADD R3, R3, 0x1, R7 ;  /* 0x0000000103037824 */ /* 0x000fe400078e0207 */
[----:B------:R-:W-:-:S03]  /*0260*/  VIADD R11, R7, 0x1 ;  /* 0x00000001070b7836 */ /* 0x000fc60000000000 */
[----:B------:R-:W-:-:S04]  /*0270*/  SEL R12, R3, R6, P0 ;  /* 0x00000006030c7207 */ /* 0x000fc80000000000 */
[----:B------:R-:W-:-:S13]  /*0280*/  ISETP.GE.AND P0, PT, R11, R12, PT ;  /* 0x0000000c0b00720c */ /* 0x000fda0003f06270 */
[----:B-1----:R-:W-:Y:S05]  /*0290*/  @P0 BRA `(.L_x_117) ;  /* 0x0000000800940947 */ /* 0x002fea0003800000 */
[----:B------:R-:W0:Y:S02]  /*02a0*/  LDC.64 R2, c[0x0][0x390] ;  /* 0x0000e400ff027b82 */ /* 0x000e240000000a00 */
[----:B0-----:R-:W-:-:S05]  /*02b0*/  IMAD.WIDE R4, R7, 0x4, R2 ;  /* 0x0000000407047825 */ /* 0x001fca00078e0202 */
[----:B------:R0:W5:Y:S01]  /*02c0*/  LDG.E.CONSTANT R9, desc[UR4][R4.64] ;  /* 0x0000000404097981 */ /* 0x000162000c1e9900 */
[----:B------:R-:W-:Y:S01]  /*02d0*/  IADD3 R10, PT, PT, R12, -0x2, -R7 ;  /* 0xfffffffe0c0a7810 */ /* 0x000fe20007ffe807 */
[----:B------:R-:W-:Y:S01]  /*02e0*/  BSSY.RECONVERGENT B1, `(.L_x_118) ;  /* 0x0000052000017945 */ /* 0x000fe20003800200 */
[----:B------:R-:W-:Y:S02]  /*02f0*/  LOP3.LUT R8, RZ, R7, RZ, 0x33, !PT ;  /* 0x00000007ff087212 */ /* 0x000fe400078e33ff */
[----:B------:R-:W-:-:S03]  /*0300*/  ISETP.GE.U32.AND P0, PT, R10, 0xf, PT ;  /* 0x0000000f0a00780c */ /* 0x000fc60003f06070 */
[----:B------:R-:W-:-:S05]  /*0310*/  IMAD.IADD R8, R12, 0x1, R8 ;  /* 0x000000010c087824 */ /* 0x000fca00078e0208 */
[----:B------:R-:W-:-:S05]  /*0320*/  LOP3.LUT R10, R8, 0xf, RZ, 0xc0, !PT ;  /* 0x0000000f080a7812 */ /* 0x000fca00078ec0ff */
[----:B0-----:R-:W-:Y:S05]  /*0330*/  @!P0 BRA `(.L_x_119) ;  /* 0x0000000400308947 */ /* 0x001fea0003800000 */
[----:B------:R-:W-:Y:S01]  /*0340*/  LOP3.LUT R13, R8, 0xfffffff0, RZ, 0xc0, !PT ;  /* 0xfffffff0080d7812 */ /* 0x000fe200078ec0ff */
[----:B------:R-:W-:Y:S01]  /*0350*/  BSSY.RECONVERGENT B2, `(.L_x_120) ;  /* 0x0000049000027945 */ /* 0x000fe20003800200 */
[----:B------:R-:W-:-:S03]  /*0360*/  VIADD R11, R7, 0x8 ;  /* 0x00000008070b7836 */ /* 0x000fc60000000000 */
[----:B------:R-:W-:-:S07]  /*0370*/  IMAD.MOV R13, RZ, RZ, -R13 ;  /* 0x000000ffff0d7224 */ /* 0x000fce00078e0a0d */
.L_x_121:
[----:B------:R-:W-:-:S04]  /*0380*/  VIADD R12, R11, 0xfffffff9 ;  /* 0xfffffff90b0c7836 */ /* 0x000fc80000000000 */
[----:B------:R-:W-:-:S05]  /*0390*/  IMAD.WIDE R4, R12, 0x4, R2 ;  /* 0x000000040c047825 */ /* 0x000fca00078e0202 */
[----:B------:R-:W2:Y:S04]  /*03a0*/  LDG.E.CONSTANT R24, desc[UR4][R4.64] ;  /* 0x0000000404187981 */ /* 0x000ea8000c1e9900 */
[----:B------:R-:W3:Y:S04]  /*03b0*/  LDG.E.CONSTANT R25, desc[UR4][R4.64+0x4] ;  /* 0x0000040404197981 */ /* 0x000ee8000c1e9900 */
[----:B------:R-:W4:Y:S04]  /*03c0*/  LDG.E.CONSTANT R14, desc[UR4][R4.64+0x8] ;  /* 0x00000804040e7981 */ /* 0x000f28000c1e9900 */
        /* <DEDUP_REMOVED lines=9> */
[----:B------:R-:W4:Y:S01]  /*0460*/  LDG.E.CONSTANT R26, desc[UR4][R4.64+0x3c] ;  /* 0x00003c04041a7981 */ /* 0x000f22000c1e9900 */
[----:B--2--5:R-:W-:-:S02]  /*0470*/  ISETP.GT.AND P1, PT, R24, R9, PT ;  /* 0x000000091800720c */ /* 0x024fc40003f24270 */
[----:B------:R-:W-:Y:S02]  /*0480*/  VIMNMX R24, PT, PT, R24, R9, !PT ;  /* 0x0000000918187248 */ /* 0x000fe40007fe0100 */
[----:B------:R-:W2:Y:S02]  /*0490*/  LDG.E.CONSTANT R9, desc[UR4][R4.64+0x30] ;  /* 0x0000300404097981 */ /* 0x000ea4000c1e9900 */
[----:B---3--:R-:W-:Y:S02]  /*04a0*/  ISETP.GT.AND P4, PT, R25, R24, PT ;  /* 0x000000181900720c */ /* 0x008fe40003f84270 */
[----:B------:R-:W-:Y:S02]  /*04b0*/  VIMNMX R27, PT, PT, R24, R25, !PT ;  /* 0x00000019181b7248 */ /* 0x000fe40007fe0100 */
[----:B------:R-:W3:Y:S04]  /*04c0*/  LDG.E.CONSTANT R25, desc[UR4][R4.64+0x34] ;  /* 0x0000340404197981 */ /* 0x000ee8000c1e9900 */
[----:B------:R0:W3:Y:S01]  /*04d0*/  LDG.E.CONSTANT R24, desc[UR4][R4.64+0x38] ;  /* 0x0000380404187981 */ /* 0x0000e2000c1e9900 */
[----:B----4-:R-:W-:-:S02]  /*04e0*/  ISETP.GT.AND P2, PT, R14, R27, PT ;  /* 0x0000001b0e00720c */ /* 0x010fc40003f44270 */
[----:B------:R-:W-:-:S04]  /*04f0*/  VIMNMX R14, PT, PT, R27, R14, !PT ;  /* 0x0000000e1b0e7248 */ /* 0x000fc80007fe0100 */
[----:B------:R-:W-:Y:S02]  /*0500*/  ISETP.GT.AND P0, PT, R15, R14, PT ;  /* 0x0000000e0f00720c */ /* 0x000fe40003f04270 */
[----:B------:R-:W-:-:S04]  /*0510*/  VIMNMX R15, PT, PT, R14, R15, !PT ;  /* 0x0000000f0e0f7248 */ /* 0x000fc80007fe0100 */
[----:B------:R-:W-:Y:S02]  /*0520*/  VIMNMX R14, PT, PT, R15, R16, !PT ;  /* 0x000000100f0e7248 */ /* 0x000fe40007fe0100 */
[----:B------:R-:W-:Y:S02]  /*0530*/  SEL R12, R12, R7, P1 ;  /* 0x000000070c0c7207 */ /* 0x000fe40000800000 */
[----:B------:R-:W-:Y:S01]  /*0540*/  VIMNMX R7, PT, PT, R14, R17, !PT ;  /* 0x000000110e077248 */ /* 0x000fe20007fe0100 */
[C---:B------:R-:W-:Y:S01]  /*0550*/  @P4 VIADD R12, R11.reuse, 0xfffffffa ;  /* 0xfffffffa0b0c4836 */ /* 0x040fe20000000000 */
[----:B------:R-:W-:Y:S01]  /*0560*/  ISETP.GT.AND P3, PT, R16, R15, PT ;  /* 0x0000000f1000720c */ /* 0x000fe20003f64270 */
[----:B------:R-:W-:Y:S01]  /*0570*/  @P2 VIADD R12, R11, 0xfffffffb ;  /* 0xfffffffb0b0c2836 */ /* 0x000fe20000000000 */
[----:B------:R-:W-:Y:S02]  /*0580*/  ISETP.GT.AND P1, PT, R17, R14, PT ;  /* 0x0000000e1100720c */ /* 0x000fe40003f24270 */
[----:B0-----:R-:W-:-:S02]  /*0590*/  VIMNMX R4, PT, PT, R7, R18, !PT ;  /* 0x0000001207047248 */ /* 0x001fc40007fe0100 */
[----:B------:R-:W-:Y:S02]  /*05a0*/  ISETP.GT.AND P2, PT, R18, R7, PT ;  /* 0x000000071200720c */ /* 0x000fe40003f44270 */
[----:B------:R-:W-:Y:S01]  /*05b0*/  VIMNMX R5, PT, PT, R4, R19, !PT ;  /* 0x0000001304057248 */ /* 0x000fe20007fe0100 */
[----:B------:R-:W-:-:S03]  /*05c0*/  @P0 VIADD R12, R11, 0xfffffffc ;  /* 0xfffffffc0b0c0836 */ /* 0x000fc60000000000 */
[----:B------:R-:W-:Y:S02]  /*05d0*/  VIMNMX R14, PT, PT, R5, R20, !PT ;  /* 0x00000014050e7248 */ /* 0x000fe40007fe0100 */
[----:B------:R-:W-:Y:S01]  /*05e0*/  ISETP.GT.AND P0, PT, R20, R5, PT ;  /* 0x000000051400720c */ /* 0x000fe20003f04270 */
[C---:B------:R-:W-:Y:S01]  /*05f0*/  @P3 VIADD R12, R11.reuse, 0xfffffffd ;  /* 0xfffffffd0b0c3836 */ /* 0x040fe20000000000 */
[----:B------:R-:W-:Y:S01]  /*0600*/  VIMNMX R5, PT, PT, R14, R21, !PT ;  /* 0x000000150e057248 */ /* 0x000fe20007fe0100 */
[----:B------:R-:W-:Y:S01]  /*0610*/  @P1 VIADD R12, R11, 0xfffffffe ;  /* 0xfffffffe0b0c1836 */ /* 0x000fe20000000000 */
[----:B------:R-:W-:Y:S01]  /*0620*/  ISETP.GT.AND P4, PT, R19, R4, PT ;  /* 0x000000041300720c */ /* 0x000fe20003f84270 */
[----:B------:R-:W-:Y:S01]  /*0630*/  @P2 VIADD R12, R11, 0xffffffff ;  /* 0xffffffff0b0c2836 */ /* 0x000fe20000000000 */
[----:B------:R-:W-:Y:S02]  /*0640*/  VIMNMX R4, PT, PT, R5, R22, !PT ;  /* 0x0000001605047248 */ /* 0x000fe40007fe0100 */
[----:B------:R-:W-:-:S02]  /*0650*/  ISETP.GT.AND P1, PT, R21, R14, PT ;  /* 0x0000000e1500720c */ /* 0x000fc40003f24270 */
[C---:B------:R-:W-:Y:S02]  /*0660*/  SEL R7, R11.reuse, R12, P4 ;  /* 0x0000000c0b077207 */ /* 0x040fe40002000000 */
[----:B------:R-:W-:Y:S02]  /*0670*/  ISETP.GT.AND P3, PT, R22, R5, PT ;  /* 0x000000051600720c */ /* 0x000fe40003f64270 */
[----:B------:R-:W-:Y:S01]  /*0680*/  VIMNMX R12, PT, PT, R4, R23, !PT ;  /* 0x00000017040c7248 */ /* 0x000fe20007fe0100 */
[----:B------:R-:W-:Y:S01]  /*0690*/  @P0 VIADD R7, R11, 0x1 ;  /* 0x000000010b070836 */ /* 0x000fe20000000000 */
[----:B------:R-:W-:Y:S01]  /*06a0*/  ISETP.GT.AND P2, PT, R23, R4, PT ;  /* 0x000000041700720c */ /* 0x000fe20003f44270 */
[----:B------:R-:W-:-:S04]  /*06b0*/  VIADD R13, R13, 0x10 ;  /* 0x000000100d0d7836 */ /* 0x000fc80000000000 */
[----:B------:R-:W-:-:S04]  /*06c0*/  @P1 VIADD R7, R11, 0x2 ;  /* 0x000000020b071836 */ /* 0x000fc80000000000 */
[----:B------:R-:W-:-:S04]  /*06d0*/  @P3 VIADD R7, R11, 0x3 ;  /* 0x000000030b073836 */ /* 0x000fc80000000000 */
[----:B------:R-:W-:Y:S01]  /*06e0*/  @P2 VIADD R7, R11, 0x4 ;  /* 0x000000040b072836 */ /* 0x000fe20000000000 */
[----:B--2---:R-:W-:Y:S02]  /*06f0*/  ISETP.GT.AND P0, PT, R9, R12, PT ;  /* 0x0000000c0900720c */ /* 0x004fe40003f04270 */
[----:B------:R-:W-:-:S04]  /*0700*/  VIMNMX R4, PT, PT, R12, R9, !PT ;  /* 0x000000090c047248 */ /* 0x000fc80007fe0100 */
[----:B---3--:R-:W-:-:S04]  /*0710*/  VIMNMX R5, PT, PT, R4, R25, !PT ;  /* 0x0000001904057248 */ /* 0x008fc80007fe0100 */
[----:B------:R-:W-:Y:S02]  /*0720*/  ISETP.GT.AND P3, PT, R24, R5, PT ;  /* 0x000000051800720c */ /* 0x000fe40003f64270 */
[----:B------:R-:W-:Y:S01]  /*0730*/  VIMNMX R5, PT, PT, R5, R24, !PT ;  /* 0x0000001805057248 */ /* 0x000fe20007fe0100 */
[----:B------:R-:W-:Y:S01]  /*0740*/  @P0 VIADD R7, R11, 0x5 ;  /* 0x000000050b070836 */ /* 0x000fe20000000000 */
[----:B------:R-:W-:Y:S02]  /*0750*/  ISETP.GT.AND P1, PT, R25, R4, PT ;  /* 0x000000041900720c */ /* 0x000fe40003f24270 */
[----:B------:R-:W-:Y:S02]  /*0760*/  ISETP.NE.AND P0, PT, R13, RZ, PT ;  /* 0x000000ff0d00720c */ /* 0x000fe40003f05270 */
[----:B------:R-:W-:Y:S02]  /*0770*/  ISETP.GT.AND P2, PT, R26, R5, PT ;  /* 0x000000051a00720c */ /* 0x000fe40003f44270 */
[----:B------:R-:W-:-:S07]  /*0780*/  VIMNMX R9, PT, PT, R5, R26, !PT ;  /* 0x0000001a05097248 */ /* 0x000fce0007fe0100 */
[C---:B------:R-:W-:Y:S02]  /*0790*/  @P1 VIADD R7, R11.reuse, 0x6 ;  /* 0x000000060b071836 */ /* 0x040fe40000000000 */
[C---:B------:R-:W-:Y:S02]  /*07a0*/  @P3 VIADD R7, R11.reuse, 0x7 ;  /* 0x000000070b073836 */ /* 0x040fe40000000000 */
[C---:B------:R-:W-:Y:S02]  /*07b0*/  @P2 VIADD R7, R11.reuse, 0x8 ;  /* 0x000000080b072836 */ /* 0x040fe40000000000 */
[----:B------:R-:W-:Y:S01]  /*07c0*/  VIADD R11, R11, 0x10 ;  /* 0x000000100b0b7836 */ /* 0x000fe20000000000 */
[----:B------:R-:W-:Y:S06]  /*07d0*/  @P0 BRA `(.L_x_121) ;  /* 0xfffffff800e80947 */ /* 0x000fec000383ffff */
[----:B------:R-:W-:Y:S05]  /*07e0*/  BSYNC.RECONVERGENT B2 ;  /* 0x0000000000027941 */ /* 0x000fea0003800200 */
.L_x_120:
[----:B------:R-:W-:-:S07]  /*07f0*/  VIADD R11, R11, 0xfffffff9 ;  /* 0xfffffff90b0b7836 */ /* 0x000fce0000000000 */
.L_x_119:
[----:B------:R-:W-:Y:S05]  /*0800*/  BSYNC.RECONVERGENT B1 ;  /* 0x0000000000017941 */ /* 0x000fea0003800200 */
.L_x_118:
[----:B------:R-:W-:-:S13]  /*0810*/  ISETP.NE.AND P0, PT, R10, RZ, PT ;  /* 0x000000ff0a00720c */ /* 0x000fda0003f05270 */
[----:B------:R-:W-:Y:S05]  /*0820*/  @!P0 BRA `(.L_x_117) ;  /* 0x0000000400308947 */ /* 0x000fea0003800000 */
[----:B------:R-:W-:Y:S01]  /*0830*/  ISETP.GE.U32.AND P1, PT, R10, 0x8, PT ;  /* 0x000000080a00780c */ /* 0x000fe20003f26070 */
[----:B------:R-:W-:Y:S01]  /*0840*/  BSSY.RECONVERGENT B1, `(.L_x_122) ;  /* 0x0000026000017945 */ /* 0x000fe20003800200 */
[----:B------:R-:W-:-:S04]  /*0850*/  LOP3.LUT R18, R8, 0x7, RZ, 0xc0, !PT ;  /* 0x0000000708127812 */ /* 0x000fc800078ec0ff */
[----:B------:R-:W-:-:S07]  /*0860*/  ISETP.NE.AND P0, PT, R18, RZ, PT ;  /* 0x000000ff1200720c */ /* 0x000fce0003f05270 */
[----:B------:R-:W-:Y:S06]  /*0870*/  @!P1 BRA `(.L_x_123) ;  /* 0x0000000000889947 */ /* 0x000fec0003800000 */
        /* <DEDUP_REMOVED lines=8> */
[----:B------:R0:W4:Y:S01]  /*0900*/  LDG.E.CONSTANT R23, desc[UR4][R4.64+0x1c] ;  /* 0x00001c0404177981 */ /* 0x000122000c1e9900 */
[----:B--2--5:R-:W-:-:S02]  /*0910*/  VIMNMX R12, PT, PT, R9, R10, !PT ;  /* 0x0000000a090c7248 */ /* 0x024fc40007fe0100 */
[----:B------:R-:W-:Y:S02]  /*0920*/  ISETP.GT.AND P3, PT, R10, R9, PT ;  /* 0x000000090a00720c */ /* 0x000fe40003f64270 */
[----:B---3--:R-:W-:Y:S02]  /*0930*/  VIMNMX R14, PT, PT, R12, R13, !PT ;  /* 0x0000000d0c0e7248 */ /* 0x008fe40007fe0100 */
[----:B------:R-:W-:Y:S02]  /*0940*/  ISETP.GT.AND P4, PT, R13, R12, PT ;  /* 0x0000000c0d00720c */ /* 0x000fe40003f84270 */
[----:B----4-:R-:W-:Y:S02]  /*0950*/  VIMNMX R12, PT, PT, R14, R15, !PT ;  /* 0x0000000f0e0c7248 */ /* 0x010fe40007fe0100 */
[----:B------:R-:W-:Y:S02]  /*0960*/  ISETP.GT.AND P1, PT, R15, R14, PT ;  /* 0x0000000e0f00720c */ /* 0x000fe40003f24270 */
[----:B------:R-:W-:-:S02]  /*0970*/  VIMNMX R9, PT, PT, R12, R17, !PT ;  /* 0x000000110c097248 */ /* 0x000fc40007fe0100 */
[----:B------:R-:W-:Y:S02]  /*0980*/  ISETP.GT.AND P2, PT, R17, R12, PT ;  /* 0x0000000c1100720c */ /* 0x000fe40003f44270 */
[----:B------:R-:W-:Y:S02]  /*0990*/  VIMNMX R10, PT, PT, R9, R16, !PT ;  /* 0x00000010090a7248 */ /* 0x000fe40007fe0100 */
[C---:B------:R-:W-:Y:S01]  /*09a0*/  SEL R7, R11.reuse, R7, P3 ;  /* 0x000000070b077207 */ /* 0x040fe20001800000 */
[C---:B------:R-:W-:Y:S01]  /*09b0*/  @P4 VIADD R7, R11.reuse, 0x1 ;  /* 0x000000010b074836 */ /* 0x040fe20000000000 */
[----:B0-----:R-:W-:Y:S02]  /*09c0*/  VIMNMX R4, PT, PT, R10, R19, !PT ;  /* 0x000000130a047248 */ /* 0x001fe40007fe0100 */
[----:B------:R-:W-:Y:S01]  /*09d0*/  ISETP.GT.AND P3, PT, R16, R9, PT ;  /* 0x000000091000720c */ /* 0x000fe20003f64270 */
[----:B------:R-:W-:Y:S01]  /*09e0*/  @P1 VIADD R7, R11, 0x2 ;  /* 0x000000020b071836 */ /* 0x000fe20000000000 */
[----:B------:R-:W-:-:S02]  /*09f0*/  ISETP.GT.AND P1, PT, R21, R4, PT ;  /* 0x000000041500720c */ /* 0x000fc40003f24270 */
[----:B------:R-:W-:Y:S01]  /*0a00*/  VIMNMX R4, PT, PT, R4, R21, !PT ;  /* 0x0000001504047248 */ /* 0x000fe20007fe0100 */
[----:B------:R-:W-:Y:S01]  /*0a10*/  @P2 VIADD R7, R11, 0x3 ;  /* 0x000000030b072836 */ /* 0x000fe20000000000 */
[----:B------:R-:W-:Y:S02]  /*0a20*/  ISETP.GT.AND P4, PT, R19, R10, PT ;  /* 0x0000000a1300720c */ /* 0x000fe40003f84270 */
[----:B------:R-:W-:Y:S02]  /*0a30*/  ISETP.GT.AND P2, PT, R23, R4, PT ;  /* 0x000000041700720c */ /* 0x000fe40003f44270 */
[----:B------:R-:W-:-:S03]  /*0a40*/  VIMNMX R9, PT, PT, R4, R23, !PT ;  /* 0x0000001704097248 */ /* 0x000fc60007fe0100 */
[----:B------:R-:W-:-:S06]  /*0a50*/  @P3 VIADD R7, R11, 0x4 ;  /* 0x000000040b073836 */ /* 0x000fcc0000000000 */
[C---:B------:R-:W-:Y:S02]  /*0a60*/  @P4 VIADD R7, R11.reuse, 0x5 ;  /* 0x000000050b074836 */ /* 0x040fe40000000000 */
[C---:B------:R-:W-:Y:S02]  /*0a70*/  @P1 VIADD R7, R11.reuse, 0x6 ;  /* 0x000000060b071836 */ /* 0x040fe40000000000 */
[C---:B------:R-:W-:Y:S02]  /*0a80*/  @P2 VIADD R7, R11.reuse, 0x7 ;  /* 0x000000070b072836 */ /* 0x040fe40000000000 */
[----:B------:R-:W-:-:S07]  /*0a90*/  VIADD R11, R11, 0x8 ;  /* 0x000000080b0b7836 */ /* 0x000fce0000000000 */
.L_x_123:
[----:B------:R-:W-:Y:S05]  /*0aa0*/  BSYNC.RECONVERGENT B1 ;  /* 0x0000000000017941 */ /* 0x000fea0003800200 */
.L_x_122:
        /* <DEDUP_REMOVED lines=10> */
[----:B------:R-:W4:Y:S01]  /*0b50*/  LDG.E.CONSTANT R17, desc[UR4][R4.64+0xc] ;  /* 0x00000c0404117981 */ /* 0x000f22000c1e9900 */
[----:B--2--5:R-:W-:-:S02]  /*0b60*/  VIMNMX R12, PT, PT, R9, R10, !PT ;  /* 0x0000000a090c7248 */ /* 0x024fc40007fe0100 */
[----:B------:R-:W-:Y:S02]  /*0b70*/  ISETP.GT.AND P1, PT, R10, R9, PT ;  /* 0x000000090a00720c */ /* 0x000fe40003f24270 */
[----:B---3--:R-:W-:Y:S02]  /*0b80*/  VIMNMX R14, PT, PT, R12, R13, !PT ;  /* 0x0000000d0c0e7248 */ /* 0x008fe40007fe0100 */
[----:B------:R-:W-:Y:S02]  /*0b90*/  ISETP.GT.AND P2, PT, R13, R12, PT ;  /* 0x0000000c0d00720c */ /* 0x000fe40003f44270 */
[----:B----4-:R-:W-:Y:S02]  /*0ba0*/  ISETP.GT.AND P3, PT, R15, R14, PT ;  /* 0x0000000e0f00720c */ /* 0x010fe40003f64270 */
[----:B------:R-:W-:Y:S02]  /*0bb0*/  VIMNMX R14, PT, PT, R14, R15, !PT ;  /* 0x0000000f0e0e7248 */ /* 0x000fe40007fe0100 */
[----:B------:R-:W-:-:S02]  /*0bc0*/  SEL R7, R11, R7, P1 ;  /* 0x000000070b077207 */ /* 0x000fc40000800000 */
[----:B------:R-:W-:Y:S02]  /*0bd0*/  ISETP.GT.AND P4, PT, R17, R14, PT ;  /* 0x0000000e1100720c */ /* 0x000fe40003f84270 */
[----:B------:R-:W-:-:S03]  /*0be0*/  VIMNMX R9, PT, PT, R14, R17, !PT ;  /* 0x000000110e097248 */ /* 0x000fc60007fe0100 */
[C---:B------:R-:W-:Y:S02]  /*0bf0*/  @P2 VIADD R7, R11.reuse, 0x1 ;  /* 0x000000010b072836 */ /* 0x040fe40000000000 */
[----:B------:R-:W-:-:S06]  /*0c00*/  @P3 VIADD R7, R11, 0x2 ;  /* 0x000000020b073836 */ /* 0x000fcc0000000000 */
[C---:B------:R-:W-:Y:S02]  /*0c10*/  @P4 VIADD R7, R11.reuse, 0x3 ;  /* 0x000000030b074836 */ /* 0x040fe40000000000 */
[----:B------:R-:W-:-:S07]  /*0c20*/  VIADD R11, R11, 0x4 ;  /* 0x000000040b0b7836 */ /* 0x000fce0000000000 */
.L_x_125:
[----:B------:R-:W-:Y:S05]  /*0c30*/  BSYNC.RECONVERGENT B1 ;  /* 0x0000000000017941 */ /* 0x000fea0003800200 */
.L_x_124:
[----:B------:R-:W-:Y:S05]  /*0c40*/  @!P0 BRA `(.L_x_117) ;  /* 0x0000000000288947 */ /* 0x000fea0003800000 */
[----:B------:R-:W-:-:S07]  /*0c50*/  IMAD.MOV R8, RZ, RZ, -R8 ;  /* 0x000000ffff087224 */ /* 0x000fce00078e0a08 */
.L_x_126:
[----:B------:R-:W-:-:S06]  /*0c60*/  IMAD.WIDE R4, R11, 0x4, R2 ;  /* 0x000000040b047825 */ /* 0x000fcc00078e0202 */
[----:B------:R-:W2:Y:S01]  /*0c70*/  LDG.E.CONSTANT R4, desc[UR4][R4.64] ;  /* 0x0000000404047981 */ /* 0x000ea2000c1e9900 */
[----:B------:R-:W-:-:S05]  /*0c80*/  VIADD R8, R8, 0x1 ;  /* 0x0000000108087836 */ /* 0x000fca0000000000 */
[----:B------:R-:W-:Y:S02]  /*0c90*/  ISETP.NE.AND P1, PT, R8, RZ, PT ;  /* 0x000000ff0800720c */ /* 0x000fe40003f25270 */
[CC--:B--2--5:R-:W-:Y:S02]  /*0ca0*/  ISETP.GT.AND P0, PT, R4.reuse, R9.reuse, PT ;  /* 0x000000090400720c */ /* 0x0e4fe40003f04270 */
[----:B------:R-:W-:Y:S02]  /*0cb0*/  VIMNMX R9, PT, PT, R4, R9, !PT ;  /* 0x0000000904097248 */ /* 0x000fe40007fe0100 */
[C---:B------:R-:W-:Y:S01]  /*0cc0*/  SEL R7, R11.reuse, R7, P0 ;  /* 0x000000070b077207 */ /* 0x040fe20000000000 */
[----:B------:R-:W-:-:S06]  /*0cd0*/  VIADD R11, R11, 0x1 ;  /* 0x000000010b0b7836 */ /* 0x000fcc0000000000 */
[----:B------:R-:W-:Y:S05]  /*0ce0*/  @P1 BRA `(.L_x_126) ;  /* 0xfffffffc00dc1947 */ /* 0x000fea000383ffff */
.L_x_117:
[----:B------:R-:W-:Y:S05]  /*0cf0*/  BSYNC.RECONVERGENT B0 ;  /* 0x0000000000007941 */ /* 0x000fea0003800200 */
.L_x_116:
[----:B------:R-:W0:Y:S01]  /*0d00*/  LDCU.64 UR6, c[0x0][0x3a0] ;  /* 0x00007400ff0677ac */ /* 0x000e220008000a00 */
[----:B------:R-:W-:Y:S01]  /*0d10*/  SHF.R.S32.HI R2, RZ, 0x1f, R7 ;  /* 0x0000001fff027819 */ /* 0x000fe20000011407 */
[----:B------:R-:W-:Y:S01]  /*0d20*/  BSSY.RECONVERGENT B0, `(.L_x_127) ;  /* 0x000001c000007945 */ /* 0x000fe20003800200 */
[----:B------:R-:W-:Y:S02]  /*0d30*/  SHF.R.S32.HI R3, RZ, 0x1f, R0 ;  /* 0x0000001fff037819 */ /* 0x000fe40000011400 */
[----:B------:R-:W-:Y:S02]  /*0d40*/  SHF.R.S32.HI R5, RZ, 0x1f, R6 ;  /* 0x0000001fff057819 */ /* 0x000fe40000011406 */
[----:B0-----:R-:W-:-:S04]  /*0d50*/  IADD3 R7, P0, P1, R7, UR6, R0 ;  /* 0x0000000607077c10 */ /* 0x001fc8000f91e000 */
[----:B------:R-:W-:-:S04]  /*0d60*/  IADD3.X R2, PT, PT, R2, UR7, R3, P0, P1 ;  /* 0x0000000702027c10 */ /* 0x000fc800087e2403 */
[----:B------:R-:W-:-:S04]  /*0d70*/  LOP3.LUT R4, R2, R5, RZ, 0xfc, !PT ;  /* 0x0000000502047212 */ /* 0x000fc800078efcff */
[----:B------:R-:W-:-:S13]  /*0d80*/  ISETP.NE.U32.AND P0, PT, R4, RZ, PT ;  /* 0x000000ff0400720c */ /* 0x000fda0003f05070 */
[----:B------:R-:W-:Y:S05]  /*0d90*/  @P0 BRA `(.L_x_128) ;  /* 0x0000000000480947 */ /* 0x000fea0003800000 */
[----:B------:R-:W0:Y:S01]  /*0da0*/  I2F.U32.RP R2, R6 ;  /* 0x0000000600027306 */ /* 0x000e220000209000 */
[----:B------:R-:W-:-:S07]  /*0db0*/  ISETP.NE.U32.AND P1, PT, R6, RZ, PT ;  /* 0x000000ff0600720c */ /* 0x000fce0003f25070 */
[----:B0-----:R-:W0:Y:S02]  /*0dc0*/  MUFU.RCP R2, R2 ;  /* 0x0000000200027308 */ /* 0x001e240000001000 */
[----:B0-----:R-:W-:-:S06]  /*0dd0*/  VIADD R4, R2, 0xffffffe ;  /* 0x0ffffffe02047836 */ /* 0x001fcc0000000000 */
[----:B------:R0:W1:Y:S02]  /*0de0*/  F2I.FTZ.U32.TRUNC.NTZ R5, R4 ;  /* 0x0000000400057305 */ /* 0x000064000021f000 */
[----:B0-----:R-:W-:Y:S02]  /*0df0*/  IMAD.MOV.U32 R4, RZ, RZ, RZ ;  /* 0x000000ffff047224 */ /* 0x001fe400078e00ff */
[----:B-1---5:R-:W-:-:S04]  /*0e00*/  IMAD.MOV R9, RZ, RZ, -R5 ;  /* 0x000000ffff097224 */ /* 0x022fc800078e0a05 */
[----:B------:R-:W-:-:S04]  /*0e10*/  IMAD R9, R9, R6, RZ ;  /* 0x0000000609097224 */ /* 0x000fc800078e02ff */
[----:B------:R-:W-:-:S06]  /*0e20*/  IMAD.HI.U32 R8, R5, R9, R4 ;  /* 0x0000000905087227 */ /* 0x000fcc00078e0004 */
[----:B------:R-:W-:-:S04]  /*0e30*/  IMAD.HI.U32 R8, R8, R7, RZ ;  /* 0x0000000708087227 */ /* 0x000fc800078e00ff */
[----:B------:R-:W-:-:S04]  /*0e40*/  IMAD.MOV R8, RZ, RZ, -R8 ;  /* 0x000000ffff087224 */ /* 0x000fc800078e0a08 */
[----:B------:R-:W-:-:S05]  /*0e50*/  IMAD R7, R6, R8, R7 ;  /* 0x0000000806077224 */ /* 0x000fca00078e0207 */
[----:B------:R-:W-:-:S13]  /*0e60*/  ISETP.GE.U32.AND P0, PT, R7, R6, PT ;  /* 0x000000060700720c */ /* 0x000fda0003f06070 */
[----:B------:R-:W-:-:S05]  /*0e70*/  @P0 IMAD.IADD R7, R7, 0x1, -R6 ;  /* 0x0000000107070824 */ /* 0x000fca00078e0a06 */
[----:B------:R-:W-:-:S13]  /*0e80*/  ISETP.GE.U32.AND P0, PT, R7, R6, PT ;  /* 0x000000060700720c */ /* 0x000fda0003f06070 */
[----:B------:R-:W-:Y:S01]  /*0e90*/  @P0 IMAD.IADD R7, R7, 0x1, -R6 ;  /* 0x0000000107070824 */ /* 0x000fe200078e0a06 */
[----:B------:R-:W-:Y:S01]  /*0ea0*/  @!P1 LOP3.LUT R7, RZ, R6, RZ, 0x33, !PT ;  /* 0x00000006ff079212 */ /* 0x000fe200078e33ff */
[----:B------:R-:W-:Y:S06]  /*0eb0*/  BRA `(.L_x_129) ;  /* 0x0000000000087947 */ /* 0x000fec0003800000 */
.L_x_128:
[----:B------:R-:W-:-:S07]  /*0ec0*/  MOV R4, 0xee0 ;  /* 0x00000ee000047802 */ /* 0x000fce0000000f00 */
[----:B-----5:R-:W-:Y:S05]  /*0ed0*/  CALL.REL.NOINC `($__internal_5_$__cuda_sm20_rem_u64) ;  /* 0x0000000000187944 */ /* 0x020fea0003c00000 */
.L_x_129:
[----:B------:R-:W-:Y:S05]  /*0ee0*/  BSYNC.RECONVERGENT B0 ;  /* 0x0000000000007941 */ /* 0x000fea0003800200 */
.L_x_127:
[----:B------:R-:W0:Y:S02]  /*0ef0*/  LDCU.64 UR6, c[0x0][0x380] ;  /* 0x00007000ff0677ac */ /* 0x000e240008000a00 */
[----:B0-----:R-:W-:-:S04]  /*0f00*/  LEA R2, P0, R0, UR6, 0x2 ;  /* 0x0000000600027c11 */ /* 0x001fc8000f8010ff */
[----:B------:R-:W-:-:S05]  /*0f10*/  LEA.HI.X R3, R0, UR7, R3, 0x2, P0 ;  /* 0x0000000700037c11 */ /* 0x000fca00080f1403 */
[----:B------:R-:W-:Y:S01]  /*0f20*/  STG.E desc[UR4][R2.64], R7 ;  /* 0x0000000702007986 */ /* 0x000fe2000c101904 */
[----:B------:R-:W-:Y:S05]  /*0f30*/  EXIT ;  /* 0x000000000000794d */ /* 0x000fea0003800000 */
        .weak           $__internal_5_$__cuda_sm20_rem_u64
        .type           $__internal_5_$__cuda_sm20_rem_u64,@function
        .size           $__internal_5_$__cuda_sm20_rem_u64,(.L_x_164 - $__internal_5_$__cuda_sm20_rem_u64)
$__internal_5_$__cuda_sm20_rem_u64:
[----:B------:R-:W0:Y:S01]  /*0f40*/  LDCU UR6, c[0x0][0x398] ;  /* 0x00007300ff0677ac */ /* 0x000e220008000800 */
[----:B------:R-:W-:Y:S02]  /*0f50*/  IMAD.MOV.U32 R13, RZ, RZ, R5 ;  /* 0x000000ffff0d7224 */ /* 0x000fe400078e0005 */
[----:B0-----:R-:W-:-:S04]  /*0f60*/  IMAD.U32 R12, RZ, RZ, UR6 ;  /* 0x00000006ff0c7e24 */ /* 0x001fc8000f8e00ff */
[----:B------:R-:W0:Y:S08]  /*0f70*/  I2F.U64.RP R6, R12 ;  /* 0x0000000c00067312 */ /* 0x000e300000309000 */
[----:B0-----:R-:W0:Y:S02]  /*0f80*/  MUFU.RCP R6, R6 ;  /* 0x0000000600067308 */ /* 0x001e240000001000 */
[----:B0-----:R-:W-:-:S06]  /*0f90*/  VIADD R8, R6, 0x1ffffffe ;  /* 0x1ffffffe06087836 */ /* 0x001fcc0000000000 */
[----:B------:R-:W0:Y:S02]  /*0fa0*/  F2I.U64.TRUNC R8, R8 ;  /* 0x0000000800087311 */ /* 0x000e24000020d800 */
[----:B0-----:R-:W-:-:S04]  /*0fb0*/  IMAD.WIDE.U32 R10, R8, UR6, RZ ;  /* 0x00000006080a7c25 */ /* 0x001fc8000f8e00ff */
[----:B------:R-:W-:Y:S01]  /*0fc0*/  IMAD R11, R8, R5, R11 ;  /* 0x00000005080b7224 */ /* 0x000fe200078e020b */
[----:B------:R-:W-:-:S03]  /*0fd0*/  IADD3 R15, P0, PT, RZ, -R10, RZ ;  /* 0x8000000aff0f7210 */ /* 0x000fc60007f1e0ff */
[----:B------:R-:W-:Y:S02]  /*0fe0*/  IMAD R11, R9, UR6, R11 ;  /* 0x00000006090b7c24 */ /* 0x000fe4000f8e020b */
[----:B------:R-:W-:-:S04]  /*0ff0*/  IMAD.HI.U32 R10, R8, R15, RZ ;  /* 0x0000000f080a7227 */ /* 0x000fc800078e00ff */
[----:B------:R-:W-:Y:S02]  /*1000*/  IMAD.X R17, RZ, RZ, ~R11, P0 ;  /* 0x000000ffff117224 */ /* 0x000fe400000e0e0b */
[----:B------:R-:W-:Y:S02]  /*1010*/  IMAD.MOV.U32 R11, RZ, RZ, R8 ;  /* 0x000000ffff0b7224 */ /* 0x000fe400078e0008 */
[-C--:B------:R-:W-:Y:S02]  /*1020*/  IMAD R13, R9, R17.reuse, RZ ;  /* 0x00000011090d7224 */ /* 0x080fe400078e02ff */
[----:B------:R-:W-:-:S04]  /*1030*/  IMAD.WIDE.U32 R10, P0, R8, R17, R10 ;  /* 0x00000011080a7225 */ /* 0x000fc8000780000a */
[----:B------:R-:W-:-:S04]  /*1040*/  IMAD.HI.U32 R17, R9, R17, RZ ;  /* 0x0000001109117227 */ /* 0x000fc800078e00ff */
[----:B------:R-:W-:-:S04]  /*1050*/  IMAD.HI.U32 R10, P1, R9, R15, R10 ;  /* 0x0000000f090a7227 */ /* 0x000fc8000782000a */
[----:B------:R-:W-:Y:S01]  /*1060*/  IMAD.X R6, R17, 0x1, R9, P0 ;  /* 0x0000000111067824 */ /* 0x000fe200000e0609 */
[----:B------:R-:W-:-:S04]  /*1070*/  IADD3 R11, P2, PT, R13, R10, RZ ;  /* 0x0000000a0d0b7210 */ /* 0x000fc80007f5e0ff */
[----:B------:R-:W-:Y:S01]  /*1080*/  IADD3.X R13, PT, PT, RZ, RZ, R6, P2, P1 ;  /* 0x000000ffff0d7210 */ /* 0x000fe200017e2406 */
[----:B------:R-:W-:-:S04]  /*1090*/  IMAD.WIDE.U32 R8, R11, UR6, RZ ;  /* 0x000000060b087c25 */ /* 0x000fc8000f8e00ff */
[----:B------:R-:W-:Y:S01]  /*10a0*/  IMAD R6, R11, R5, R9 ;  /* 0x000000050b067224 */ /* 0x000fe200078e0209 */
[----:B------:R-:W-:-:S03]  /*10b0*/  IADD3 R9, P0, PT, RZ, -R8, RZ ;  /* 0x80000008ff097210 */ /* 0x000fc60007f1e0ff */
[----:B------:R-:W-:Y:S02]  /*10c0*/  IMAD R6, R13, UR6, R6 ;  /* 0x000000060d067c24 */ /* 0x000fe4000f8e0206 */
[----:B------:R-:W-:-:S04]  /*10d0*/  IMAD.HI.U32 R10, R11, R9, RZ ;  /* 0x000000090b0a7227 */ /* 0x000fc800078e00ff */
[----:B------:R-:W-:-:S04]  /*10e0*/  IMAD.X R6, RZ, RZ, ~R6, P0 ;  /* 0x000000ffff067224 */ /* 0x000fc800000e0e06 */
[----:B------:R-:W-:-:S04]  /*10f0*/  IMAD.WIDE.U32 R10, P0, R11, R6, R10 ;  /* 0x000000060b0a7225 */ /* 0x000fc8000780000a */
[C---:B------:R-:W-:Y:S02]  /*1100*/  IMAD R8, R13.reuse, R6, RZ ;  /* 0x000000060d087224 */ /* 0x040fe400078e02ff */
[----:B------:R-:W-:-:S04]  /*1110*/  IMAD.HI.U32 R11, P1, R13, R9, R10 ;  /* 0x000000090d0b7227 */ /* 0x000fc8000782000a */
[----:B------:R-:W-:Y:S01]  /*1120*/  IMAD.HI.U32 R6, R13, R6, RZ ;  /* 0x000000060d067227 */ /* 0x000fe200078e00ff */
[----:B------:R-:W-:-:S03]  /*1130*/  IADD3 R11, P2, PT, R8, R11, RZ ;  /* 0x0000000b080b7210 */ /* 0x000fc60007f5e0ff */
[----:B------:R-:W-:Y:S02]  /*1140*/  IMAD.X R13, R6, 0x1, R13, P0 ;  /* 0x00000001060d7824 */ /* 0x000fe400000e060d */
[----:B------:R-:W-:-:S03]  /*1150*/  IMAD.HI.U32 R8, R11, R7, RZ ;  /* 0x000000070b087227 */ /* 0x000fc600078e00ff */
[----:B------:R-:W-:Y:S01]  /*1160*/  IADD3.X R13, PT, PT, RZ, RZ, R13, P2, P1 ;  /* 0x000000ffff0d7210 */ /* 0x000fe200017e240d */
[----:B------:R-:W-:Y:S02]  /*1170*/  IMAD.MOV.U32 R9, RZ, RZ, RZ ;  /* 0x000000ffff097224 */ /* 0x000fe400078e00ff */
[----:B------:R-:W-:-:S04]  /*1180*/  IMAD.WIDE.U32 R8, R11, R2, R8 ;  /* 0x000000020b087225 */ /* 0x000fc800078e0008 */
[C---:B------:R-:W-:Y:S02]  /*1190*/  IMAD R11, R13.reuse, R2, RZ ;  /* 0x000000020d0b7224 */ /* 0x040fe400078e02ff */
[----:B------:R-:W-:-:S04]  /*11a0*/  IMAD.HI.U32 R8, P0, R13, R7, R8 ;  /* 0x000000070d087227 */ /* 0x000fc80007800008 */
[----:B------:R-:W-:Y:S01]  /*11b0*/  IMAD.HI.U32 R6, R13, R2, RZ ;  /* 0x000000020d067227 */ /* 0x000fe200078e00ff */
[----:B------:R-:W-:-:S03]  /*11c0*/  IADD3 R10, P1, PT, R11, R8, RZ ;  /* 0x000000080b0a7210 */ /* 0x000fc60007f3e0ff */
[----:B------:R-:W-:Y:S02]  /*11d0*/  IMAD.X R6, RZ, RZ, R6, P0 ;  /* 0x000000ffff067224 */ /* 0x000fe400000e0606 */
[----:B------:R-:W-:-:S04]  /*11e0*/  IMAD.WIDE.U32 R8, R10, UR6, RZ ;  /* 0x000000060a087c25 */ /* 0x000fc8000f8e00ff */
[----:B------:R-:W-:Y:S01]  /*11f0*/  IMAD.X R6, RZ, RZ, R6, P1 ;  /* 0x000000ffff067224 */ /* 0x000fe200008e0606 */
[----:B------:R-:W-:Y:S01]  /*1200*/  IADD3 R7, P1, PT, -R8, R7, RZ ;  /* 0x0000000708077210 */ /* 0x000fe20007f3e1ff */
[----:B------:R-:W-:-:S03]  /*1210*/  IMAD R9, R10, R5, R9 ;  /* 0x000000050a097224 */ /* 0x000fc600078e0209 */
[----:B------:R-:W-:Y:S01]  /*1220*/  ISETP.GE.U32.AND P0, PT, R7, UR6, PT ;  /* 0x0000000607007c0c */ /* 0x000fe2000bf06070 */
[----:B------:R-:W-:-:S04]  /*1230*/  IMAD R9, R6, UR6, R9 ;  /* 0x0000000606097c24 */ /* 0x000fc8000f8e0209 */
[----:B------:R-:W-:Y:S01]  /*1240*/  IMAD.X R8, R2, 0x1, ~R9, P1 ;  /* 0x0000000102087824 */ /* 0x000fe200008e0e09 */
[----:B------:R-:W-:-:S04]  /*1250*/  IADD3 R2, P1, PT, R7, -UR6, RZ ;  /* 0x8000000607027c10 */ /* 0x000fc8000ff3e0ff */
[C---:B------:R-:W-:Y:S01]  /*1260*/  ISETP.GE.U32.AND.EX P0, PT, R8.reuse, R5, PT, P0 ;  /* 0x000000050800720c */ /* 0x040fe20003f06100 */
[----:B------:R-:W-:Y:S01]  /*1270*/  IMAD.X R6, R8, 0x1, ~R5, P1 ;  /* 0x0000000108067824 */ /* 0x000fe200008e0e05 */
[----:B------:R-:W-:Y:S02]  /*1280*/  ISETP.NE.U32.AND P1, PT, RZ, UR6, PT ;  /* 0x00000006ff007c0c */ /* 0x000fe4000bf25070 */
[----:B------:R-:W-:Y:S02]  /*1290*/  SEL R2, R2, R7, P0 ;  /* 0x0000000702027207 */ /* 0x000fe40000000000 */
[----:B------:R-:W-:Y:S02]  /*12a0*/  SEL R6, R6, R8, P0 ;  /* 0x0000000806067207 */ /* 0x000fe40000000000 */
[C---:B------:R-:W-:Y:S01]  /*12b0*/  ISETP.GE.U32.AND P0, PT, R2.reuse, UR6, PT ;  /* 0x0000000602007c0c */ /* 0x040fe2000bf06070 */
[----:B------:R-:W-:Y:S01]  /*12c0*/  VIADD R7, R2, -UR6 ;  /* 0x8000000602077c36 */ /* 0x000fe20008000000 */
[----:B------:R-:W-:-:S02]  /*12d0*/  ISETP.NE.AND.EX P1, PT, R5, RZ, PT, P1 ;  /* 0x000000ff0500720c */ /* 0x000fc40003f25310 */
[----:B------:R-:W-:Y:S01]  /*12e0*/  ISETP.GE.U32.AND.EX P0, PT, R6, R5, PT, P0 ;  /* 0x000000050600720c */ /* 0x000fe20003f06100 */
[----:B------:R-:W-:-:S03]  /*12f0*/  IMAD.MOV.U32 R5, RZ, RZ, 0x0 ;  /* 0x00000000ff057424 */ /* 0x000fc600078e00ff */
[----:B------:R-:W-:-:S04]  /*1300*/  SEL R7, R7, R2, P0 ;  /* 0x0000000207077207 */ /* 0x000fc80000000000 */
[----:B------:R-:W-:Y:S01]  /*1310*/  SEL R7, R7, 0xffffffff, P1 ;  /* 0xffffffff07077807 */ /* 0x000fe20000800000 */
[----:B------:R-:W-:Y:S06]  /*1320*/  RET.REL.NODEC R4 `(_Z31select_content_landmarks_kernelPiPKiS1_iiy) ;  /* 0xffffffec04347950 */ /* 0x000fec0003c3ffff */
.L_x_130:
        /* <DEDUP_REMOVED lines=13> */
.L_x_164:


//--------------------- .text._Z20sssp_semantic_kerneliPfPiS_PKiS2_PKfS4_S4_S2_iS0_S0_iif --------------------------
	.section	.text._Z20sssp_semantic_kerneliPfPiS_PKiS2_PKfS4_S4_S2_iS0_S0_iif,"ax",@progbits
	.align	128
        .global         _Z20sssp_semantic_kerneliPfPiS_PKiS2_PKfS4_S4_S2_iS0_S0_iif
        .type           _Z20sssp_semantic_kerneliPfPiS_PKiS2_PKfS4_S4_S2_iS0_S0_iif,@function
        .size           _Z20sssp_semantic_kerneliPfPiS_PKiS2_PKfS4_S4_S2_iS0_S0_iif,(.L_x_165 - _Z20sssp_semantic_kerneliPfPiS_PKiS2_PKfS4_S4_S2_iS0_S0_iif)
        .other          _Z20sssp_semantic_kerneliPfPiS_PKiS2_PKfS4_S4_S2_iS0_S0_iif,@"STO_CUDA_ENTRY STV_DEFAULT"
_Z20sssp_semantic_kerneliPfPiS_PKiS2_PKfS4_S4_S2_iS0_S0_iif:
.text._Z20sssp_semantic_kerneliPfPiS_PKiS2_PKfS4_S4_S2_iS0_S0_iif:
[----:B------:R-:W-:Y:S01]  /*0000*/  LDC R1, c[0x0][0x37c] ;  /* 0x0000df00ff017b82 */ /* 0x000fe20000000800 */
[----:B------:R-:W0:Y:S01]  /*0010*/  LDCU UR8, c[0x0][0x360] ;  /* 0x00006c00ff0877ac */ /* 0x000e220008000800 */
[----:B------:R-:W1:Y:S01]  /*0020*/  LDCU UR4, c[0x0][0x3d0] ;  /* 0x00007a00ff0477ac */ /* 0x000e620008000800 */
[----:B------:R-:W2:Y:S01]  /*0030*/  LDCU.64 UR6, c[0x0][0x358] ;  /* 0x00006b00ff0677ac */ /* 0x000ea20008000a00 */
[----:B0-----:R-:W0:Y:S01]  /*0040*/  I2F.U32.RP R4, UR8 ;  /* 0x0000000800047d06 */ /* 0x001e220008209000 */
[----:B------:R-:W-:Y:S01]  /*0050*/  ISETP.NE.U32.AND P2, PT, RZ, UR8, PT ;  /* 0x00000008ff007c0c */ /* 0x000fe2000bf45070 */
[----:B-1----:R-:W-:-:S04]  /*0060*/  IMAD.U32 R13, RZ, RZ, UR4 ;  /* 0x00000004ff0d7e24 */ /* 0x002fc8000f8e00ff */
[----:B------:R-:W-:-:S04]  /*0070*/  VIADD R0, R13, UR8 ;  /* 0x000000080d007c36 */ /* 0x000fc80008000000 */
[----:B------:R-:W-:Y:S01]  /*0080*/  VIADD R0, R0, 0xffffffff ;  /* 0xffffffff00007836 */ /* 0x000fe20000000000 */
[----:B0-----:R-:W0:Y:S02]  /*0090*/  MUFU.RCP R4, R4 ;  /* 0x0000000400047308 */ /* 0x001e240000001000 */
[----:B0-----:R-:W-:Y:S02]  /*00a0*/  VIADD R2, R4, 0xffffffe ;  /* 0x0ffffffe04027836 */ /* 0x001fe40000000000 */
[----:B------:R-:W0:Y:S04]  /*00b0*/  S2R R4, SR_TID.X ;  /* 0x0000000000047919 */ /* 0x000e280000002100 */
[----:B------:R1:W3:Y:S02]  /*00c0*/  F2I.FTZ.U32.TRUNC.NTZ R3, R2 ;  /* 0x0000000200037305 */ /* 0x0002e4000021f000 */
[----:B-1----:R-:W-:-:S02]  /*00d0*/  IMAD.MOV.U32 R2, RZ, RZ, RZ ;  /* 0x000000ffff027224 */ /* 0x002fc400078e00ff */
[----:B---3--:R-:W-:-:S04]  /*00e0*/  IMAD.MOV R5, RZ, RZ, -R3 ;  /* 0x000000ffff057224 */ /* 0x008fc800078e0a03 */
[----:B------:R-:W-:-:S04]  /*00f0*/  IMAD R5, R5, UR8, RZ ;  /* 0x0000000805057c24 */ /* 0x000fc8000f8e02ff */
[----:B------:R-:W-:-:S06]  /*0100*/  IMAD.HI.U32 R3, R3, R5, R2 ;  /* 0x0000000503037227 */ /* 0x000fcc00078e0002 */
[----:B------:R-:W-:-:S04]  /*0110*/  IMAD.HI.U32 R3, R3, R0, RZ ;  /* 0x0000000003037227 */ /* 0x000fc800078e00ff */
[----:B------:R-:W-:-:S04]  /*0120*/  IMAD.MOV R5, RZ, RZ, -R3 ;  /* 0x000000ffff057224 */ /* 0x000fc800078e0a03 */
[----:B------:R-:W-:-:S05]  /*0130*/  IMAD R0, R5, UR8, R0 ;  /* 0x0000000805007c24 */ /* 0x000fca000f8e0200 */
[----:B------:R-:W-:-:S13]  /*0140*/  ISETP.GE.U32.AND P0, PT, R0, UR8, PT ;  /* 0x0000000800007c0c */ /* 0x000fda000bf06070 */
[----:B------:R-:W-:Y:S02]  /*0150*/  @P0 VIADD R0, R0, -UR8 ;  /* 0x8000000800000c36 */ /* 0x000fe40008000000 */
[----:B------:R-:W-:-:S03]  /*0160*/  @P0 VIADD R3, R3, 0x1 ;  /* 0x0000000103030836 */ /* 0x000fc60000000000 */
[----:B------:R-:W-:-:S13]  /*0170*/  ISETP.GE.U32.AND P1, PT, R0, UR8, PT ;  /* 0x0000000800007c0c */ /* 0x000fda000bf26070 */
[----:B------:R-:W-:Y:S02]  /*0180*/  @P1 IADD3 R3, PT, PT, R3, 0x1, RZ ;  /* 0x0000000103031810 */ /* 0x000fe40007ffe0ff */
[----:B------:R-:W-:-:S04]  /*0190*/  @!P2 LOP3.LUT R3, RZ, UR8, RZ, 0x33, !PT ;  /* 0x00000008ff03ac12 */ /* 0x000fc8000f8e33ff */
[----:B------:R-:W-:-:S13]  /*01a0*/  ISETP.GE.AND P0, PT, R3, 0x1, PT ;  /* 0x000000010300780c */ /* 0x000fda0003f06270 */
[----:B0-2---:R-:W-:Y:S05]  /*01b0*/  @!P0 BRA `(.L_x_131) ;  /* 0x0000000400108947 */ /* 0x005fea0003800000 */
[C---:B------:R-:W-:Y:S01]  /*01c0*/  ISETP.GE.U32.AND P1, PT, R3.reuse, 0x4, PT ;  /* 0x000000040300780c */ /* 0x040fe20003f26070 */
[----:B------:R-:W-:Y:S01]  /*01d0*/  IMAD.MOV.U32 R5, RZ, RZ, RZ ;  /* 0x000000ffff057224 */ /* 0x000fe200078e00ff */
[----:B------:R-:W-:-:S04]  /*01e0*/  LOP3.LUT R17, R3, 0x3, RZ, 0xc0, !PT ;  /* 0x0000000303117812 */ /* 0x000fc800078ec0ff */
[----:B------:R-:W-:-:S07]  /*01f0*/  ISETP.NE.AND P0, PT, R17, RZ, PT ;  /* 0x000000ff1100720c */ /* 0x000fce0003f05270 */
[----:B------:R-:W-:Y:S06]  /*0200*/  @!P1 BRA `(.L_x_132) ;  /* 0x0000000000b89947 */ /* 0x000fec0003800000 */
[----:B------:R-:W0:Y:S01]  /*0210*/  LDC R13, c[0x0][0x3d0] ;  /* 0x0000f400ff0d7b82 */ /* 0x000e220000000800 */
[----:B------:R-:W-:Y:S01]  /*0220*/  LOP3.LUT R5, R3, 0x7ffffffc, RZ, 0xc0, !PT ;  /* 0x7ffffffc03057812 */ /* 0x000fe200078ec0ff */
[----:B------:R-:W-:-:S07]  /*0230*/  IMAD.MOV.U32 R0, RZ, RZ, RZ ;  /* 0x000000ffff007224 */ /* 0x000fce00078e00ff */
.L_x_133:
[----:B------:R-:W-:-:S04]  /*0240*/  IMAD R14, R0, UR8, R4 ;  /* 0x00000008000e7c24 */ /* 0x000fc8000f8e0204 */
[C---:B------:R-:W-:Y:S01]  /*0250*/  VIADD R16, R14.reuse, UR8 ;  /* 0x000000080e107c36 */ /* 0x040fe20008000000 */
[----:B0-----:R-:W-:-:S03]  /*0260*/  ISETP.GE.AND P1, PT, R14, R13, PT ;  /* 0x0000000d0e00720c */ /* 0x001fc60003f26270 */
[C---:B-1----:R-:W-:Y:S01]  /*0270*/  VIADD R15, R16.reuse, UR8 ;  /* 0x00000008100f7c36 */ /* 0x042fe20008000000 */
[----:B------:R-:W-:-:S03]  /*0280*/  ISETP.GE.AND P2, PT, R16, R13, PT ;  /* 0x0000000d1000720c */ /* 0x000fc60003f46270 */
[C---:B------:R-:W-:Y:S01]  /*0290*/  VIADD R12, R15.reuse, UR8 ;  /* 0x000000080f0c7c36 */ /* 0x040fe20008000000 */
[----:B------:R-:W-:-:S04]  /*02a0*/  ISETP.GE.AND P3, PT, R15, R13, PT ;  /* 0x0000000d0f00720c */ /* 0x000fc80003f66270 */
[----:B------:R-:W-:Y:S01]  /*02b0*/  ISETP.GE.AND P4, PT, R12, R13, PT ;  /* 0x0000000d0c00720c */ /* 0x000fe20003f86270 */
[----:B------:R-:W0:Y:S08]  /*02c0*/  @!P1 LDC.64 R2, c[0x0][0x3c8] ;  /* 0x0000f200ff029b82 */ /* 0x000e300000000a00 */
[----:B------:R-:W1:Y:S08]  /*02d0*/  @!P2 LDC.64 R8, c[0x0][0x3c8] ;  /* 0x0000f200ff08ab82 */ /* 0x000e700000000a00 */
[----:B------:R-:W2:Y:S08]  /*02e0*/  @!P3 LDC.64 R10, c[0x0][0x3c8] ;  /* 0x0000f200ff0abb82 */ /* 0x000eb00000000a00 */
[----:B------:R-:W3:Y:S01]  /*02f0*/  @!P4 LDC.64 R6, c[0x0][0x3c8] ;  /* 0x0000f200ff06cb82 */ /* 0x000ee20000000a00 */
[----:B0-----:R-:W-:-:S06]  /*0300*/  @!P1 IMAD.WIDE R2, R14, 0x4, R2 ;  /* 0x000000040e029825 */ /* 0x001fcc00078e0202 */
[----:B------:R0:W4:Y:S01]  /*0310*/  @!P1 LDG.E.CONSTANT R2, desc[UR6][R2.64] ;  /* 0x0000000602029981 */ /* 0x000122000c1e9900 */
[----:B-1----:R-:W-:-:S06]  /*0320*/  @!P2 IMAD.WIDE R8, R16, 0x4, R8 ;  /* 0x000000041008a825 */ /* 0x002fcc00078e0208 */
[----:B------:R-:W5:Y:S01]  /*0330*/  @!P2 LDG.E.CONSTANT R8, desc[UR6][R8.64] ;  /* 0x000000060808a981 */ /* 0x000f62000c1e9900 */
[----:B--2---:R-:W-:-:S06]  /*0340*/  @!P3 IMAD.WIDE R10, R15, 0x4, R10 ;  /* 0x000000040f0ab825 */ /* 0x004fcc00078e020a */
[----:B------:R-:W2:Y:S01]  /*0350*/  @!P3 LDG.E.CONSTANT R10, desc[UR6][R10.64] ;  /* 0x000000060a0ab981 */ /* 0x000ea2000c1e9900 */
[----:B---3--:R-:W-:-:S06]  /*0360*/  @!P4 IMAD.WIDE R6, R12, 0x4, R6 ;  /* 0x000000040c06c825 */ /* 0x008fcc00078e0206 */
[----:B------:R1:W3:Y:S01]  /*0370*/  @!P4 LDG.E.CONSTANT R6, desc[UR6][R6.64] ;  /* 0x000000060606c981 */ /* 0x0002e2000c1e9900 */
[----:B------:R-:W0:Y:S01]  /*0380*/  @!P1 S2R R19, SR_CgaCtaId ;  /* 0x0000000000139919 */ /* 0x000e220000008800 */
[----:B------:R-:W1:Y:S01]  /*0390*/  @!P2 S2R R21, SR_CgaCtaId ;  /* 0x000000000015a919 */ /* 0x000e620000008800 */
[----:B------:R-:W1:Y:S01]  /*03a0*/  @!P3 S2R R23, SR_CgaCtaId ;  /* 0x000000000017b919 */ /* 0x000e620000008800 */
[----:B------:R-:W1:Y:S01]  /*03b0*/  @!P4 S2R R25, SR_CgaCtaId ;  /* 0x000000000019c919 */ /* 0x000e620000008800 */
[----:B------:R-:W-:Y:S02]  /*03c0*/  @!P1 MOV R18, 0x400 ;  /* 0x0000040000129802 */ /* 0x000fe40000000f00 */
[----:B------:R-:W-:Y:S02]  /*03d0*/  @!P2 MOV R20, 0x400 ;  /* 0x000004000014a802 */ /* 0x000fe40000000f00 */
[----:B------:R-:W-:Y:S02]  /*03e0*/  @!P3 MOV R22, 0x400 ;  /* 0x000004000016b802 */ /* 0x000fe40000000f00 */
[----:B------:R-:W-:-:S02]  /*03f0*/  @!P4 MOV R24, 0x400 ;  /* 0x000004000018c802 */ /* 0x000fc40000000f00 */
[----:B0-----:R-:W-:Y:S02]  /*0400*/  @!P1 LEA R3, R19, R18, 0x18 ;  /* 0x0000001213039211 */ /* 0x001fe400078ec0ff */
[----:B-1----:R-:W-:-:S03]  /*0410*/  @!P2 LEA R21, R21, R20, 0x18 ;  /* 0x000000141515a211 */ /* 0x002fc600078ec0ff */
[----:B------:R-:W-:Y:S01]  /*0420*/  @!P1 IMAD R3, R14, 0x4, R3 ;  /* 0x000000040e039824 */ /* 0x000fe200078e0203 */
[----:B------:R-:W-:Y:S01]  /*0430*/  @!P3 LEA R22, R23, R22, 0x18 ;  /* 0x000000161716b211 */ /* 0x000fe200078ec0ff */
[----:B------:R-:W-:Y:S01]  /*0440*/  @!P2 IMAD R7, R16, 0x4, R21 ;  /* 0x000000041007a824 */ /* 0x000fe200078e0215 */
[----:B------:R-:W-:Y:S02]  /*0450*/  @!P4 LEA R9, R25, R24, 0x18 ;  /* 0x000000181909c211 */ /* 0x000fe400078ec0ff */
[----:B------:R-:W-:-:S03]  /*0460*/  @!P3 LEA R15, R15, R22, 0x2 ;  /* 0x000000160f0fb211 */ /* 0x000fc600078e10ff */
[----:B------:R-:W-:Y:S02]  /*0470*/  @!P4 IMAD R9, R12, 0x4, R9 ;  /* 0x000000040c09c824 */ /* 0x000fe400078e0209 */
[----:B------:R-:W-:Y:S01]  /*0480*/  VIADD R0, R0, 0x4 ;  /* 0x0000000400007836 */ /* 0x000fe20000000000 */
[----:B----4-:R1:W-:Y:S04]  /*0490*/  @!P1 STS [R3], R2 ;  /* 0x0000000203009388 */ /* 0x0103e80000000800 */
[----:B-----5:R1:W-:Y:S01]  /*04a0*/  @!P2 STS [R7], R8 ;  /* 0x000000080700a388 */ /* 0x0203e20000000800 */
[----:B------:R-:W-:-:S03]  /*04b0*/  ISETP.NE.AND P1, PT, R0, R5, PT ;  /* 0x000000050000720c */ /* 0x000fc60003f25270 */
[----:B--2---:R1:W-:Y:S04]  /*04c0*/  @!P3 STS [R15], R10 ;  /* 0x0000000a0f00b388 */ /* 0x0043e80000000800 */
[----:B---3--:R1:W-:Y:S06]  /*04d0*/  @!P4 STS [R9], R6 ;  /* 0x000000060900c388 */ /* 0x0083ec0000000800 */
[----:B------:R-:W-:Y:S05]  /*04e0*/  @P1 BRA `(.L_x_133) ;  /* 0xfffffffc00541947 */ /* 0x000fea000383ffff */
.L_x_132:
[----:B------:R-:W-:Y:S05]  /*04f0*/  @!P0 BRA `(.L_x_131) ;  /* 0x0000000000408947 */ /* 0x000fea0003800000 */
[----:B------:R-:W0:Y:S01]  /*0500*/  LDC R13, c[0x0][0x3d0] ;  /* 0x0000f400ff0d7b82 */ /* 0x000e220000000800 */
[----:B------:R-:W-:-:S05]  /*0510*/  UMOV UR4, URZ ;  /* 0x000000ff00047c82 */ /* 0x000fca0008000000 */
.L_x_134:
[----:B-1----:R-:W-:-:S05]  /*0520*/  IMAD R7, R5, UR8, R4 ;  /* 0x0000000805077c24 */ /* 0x002fca000f8e0204 */
[----:B0-----:R-:W-:-:S13]  /*0530*/  ISETP.GE.AND P0, PT, R7, R13, PT ;  /* 0x0000000d0700720c */ /* 0x001fda0003f06270 */
[----:B------:R-:W0:Y:S02]  /*0540*/  @!P0 LDC.64 R2, c[0x0][0x3c8] ;  /* 0x0000f200ff028b82 */ /* 0x000e240000000a00 */
[----:B0-----:R-:W-:-:S06]  /*0550*/  @!P0 IMAD.WIDE R2, R7, 0x4, R2 ;  /* 0x0000000407028825 */ /* 0x001fcc00078e0202 */
[----:B------:R-:W2:Y:S01]  /*0560*/  @!P0 LDG.E.CONSTANT R2, desc[UR6][R2.64] ;  /* 0x0000000602028981 */ /* 0x000ea2000c1e9900 */
[----:B------:R-:W-:Y:S01]  /*0570*/  @!P0 MOV R0, 0x400 ;  /* 0x0000040000008802 */ /* 0x000fe20000000f00 */
[----:B------:R-:W-:Y:S01]  /*0580*/  UIADD3 UR4, UPT, UPT, UR4, 0x1, URZ ;  /* 0x0000000104047890 */ /* 0x000fe2000fffe0ff */
[----:B------:R-:W-:Y:S01]  /*0590*/  VIADD R5, R5, 0x1 ;  /* 0x0000000105057836 */ /* 0x000fe20000000000 */
[----:B------:R-:W0:Y:S02]  /*05a0*/  @!P0 S2R R9, SR_CgaCtaId ;  /* 0x0000000000098919 */ /* 0x000e240000008800 */
[----:B0-----:R-:W-:-:S05]  /*05b0*/  @!P0 LEA R0, R9, R0, 0x18 ;  /* 0x0000000009008211 */ /* 0x001fca00078ec0ff */
[----:B------:R-:W-:-:S05]  /*05c0*/  @!P0 IMAD R7, R7, 0x4, R0 ;  /* 0x0000000407078824 */ /* 0x000fca00078e0200 */
[----:B--2---:R2:W-:Y:S01]  /*05d0*/  @!P0 STS [R7], R2 ;  /* 0x0000000207008388 */ /* 0x0045e20000000800 */
[----:B------:R-:W-:-:S13]  /*05e0*/  ISETP.NE.AND P0, PT, R17, UR4, PT ;  /* 0x0000000411007c0c */ /* 0x000fda000bf05270 */
[----:B--2---:R-:W-:Y:S05]  /*05f0*/  @P0 BRA `(.L_x_134) ;  /* 0xfffffffc00c80947 */ /* 0x004fea000383ffff */
.L_x_131:
[----:B------:R-:W-:Y:S01]  /*0600*/  BAR.SYNC.DEFER_BLOCKING 0x0 ;  /* 0x0000000000007b1d */ /* 0x000fe20000010000 */
[----:B------:R-:W-:-:S13]  /*0610*/  ISETP.GE.AND P0, PT, R4, R13, PT ;  /* 0x0000000d0400720c */ /* 0x000fda0003f06270 */
[----:B------:R-:W-:Y:S05]  /*0620*/  @P0 EXIT ;  /* 0x000000000000094d */ /* 0x000fea0003800000 */
[----:B------:R-:W0:Y:S01]  /*0630*/  S2UR UR5, SR_CgaCtaId ;  /* 0x00000000000579c3 */ /* 0x000e220000008800 */
[----:B------:R-:W-:Y:S02]  /*0640*/  UMOV UR4, 0x400 ;  /* 0x0000040000047882 */ /* 0x000fe40000000000 */
[----:B0-----:R-:W-:-:S12]  /*0650*/  ULEA UR5, UR5, UR4, 0x18 ;  /* 0x0000000405057291 */ /* 0x001fd8000f8ec0ff */
.L_x_145:
[----:B-1----:R-:W-:Y:S01]  /*0660*/  LEA R3, R4, UR5, 0x2 ;  /* 0x0000000504037c11 */ /* 0x002fe2000f8e10ff */
[----:B0-----:R-:W0:Y:S05]  /*0670*/  LDC.64 R6, c[0x0][0x388] ;  /* 0x0000e200ff067b82 */ /* 0x001e2a0000000a00 */
[----:B------:R-:W0:Y:S02]  /*0680*/  LDS R3, [R3] ;  /* 0x0000000003037984 */ /* 0x000e240000000800 */
[----:B0-----:R-:W-:-:S05]  /*0690*/  IMAD.WIDE R6, R3, 0x4, R6 ;  /* 0x0000000403067825 */ /* 0x001fca00078e0206 */
[----:B------:R-:W2:Y:S01]  /*06a0*/  LDG.E R0, desc[UR6][R6.64] ;  /* 0x0000000606007981 */ /* 0x000ea2000c1e1900 */
[----:B------:R-:W-:Y:S01]  /*06b0*/  BSSY B0, `(.L_x_135) ;  /* 0x0000060000007945 */ /* 0x000fe20003800000 */
[----:B--2---:R-:W-:-:S13]  /*06c0*/  FSETP.GE.AND P0, PT, R0, 3.40282346638528859812e+38, PT ;  /* 0x7f7fffff0000780b */ /* 0x004fda0003f06000 */
[----:B------:R-:W-:Y:S05]  /*06d0*/  @P0 BRA `(.L_x_136) ;  /* 0x0000000400740947 */ /* 0x000fea0003800000 */
[----:B------:R-:W-:Y:S01]  /*06e0*/  IMAD.MOV.U32 R5, RZ, RZ, 0x3dcccccd ;  /* 0x3dcccccdff057424 */ /* 0x000fe200078e00ff */
[----:B------:R-:W0:Y:S01]  /*06f0*/  FCHK P0, R0, 10 ;  /* 0x4120000000007902 */ /* 0x000e220000000000 */
[----:B------:R-:W-:Y:S01]  /*0700*/  IMAD.MOV.U32 R2, RZ, RZ, 0x41200000 ;  /* 0x41200000ff027424 */ /* 0x000fe200078e00ff */
[----:B------:R-:W-:Y:S03]  /*0710*/  BSSY.RECONVERGENT B2, `(.L_x_137) ;  /* 0x0000009000027945 */ /* 0x000fe60003800200 */
[----:B------:R-:W-:-:S04]  /*0720*/  FFMA R2, R5, -R2, 1 ;  /* 0x3f80000005027423 */ /* 0x000fc80000000802 */
[----:B------:R-:W-:-:S04]  /*0730*/  FFMA R5, R2, R5, 0.10000000149011611938 ;  /* 0x3dcccccd02057423 */ /* 0x000fc80000000005 */
[----:B------:R-:W-:-:S04]  /*0740*/  FFMA R2, R0, R5, RZ ;  /* 0x0000000500027223 */ /* 0x000fc800000000ff */
[----:B------:R-:W-:-:S04]  /*0750*/  FFMA R6, R2, -10, R0 ;  /* 0xc120000002067823 */ /* 0x000fc80000000000 */
[----:B------:R-:W-:Y:S01]  /*0760*/  FFMA R2, R5, R6, R2 ;  /* 0x0000000605027223 */ /* 0x000fe20000000002 */
[----:B0-----:R-:W-:Y:S06]  /*0770*/  @!P0 BRA `(.L_x_138) ;  /* 0x0000000000088947 */ /* 0x001fec0003800000 */
[----:B------:R-:W-:-:S07]  /*0780*/  MOV R6, 0x7a0 ;  /* 0x000007a000067802 */ /* 0x000fce0000000f00 */
[----:B------:R-:W-:Y:S05]  /*0790*/  CALL.REL.NOINC `($__internal_6_$__cuda_sm3x_div_rn_noftz_f32_slowpath) ;  /* 0x00000004005c7944 */ /* 0x000fea0003c00000 */
.L_x_138:
[----:B------:R-:W-:Y:S05]  /*07a0*/  BSYNC.RECONVERGENT B2 ;  /* 0x0000000000027941 */ /* 0x000fea0003800200 */
.L_x_137:
[----:B------:R-:W0:Y:S01]  /*07b0*/  LDCU UR4, c[0x0][0x3ec] ;  /* 0x00007d80ff0477ac */ /* 0x000e220008000800 */
[----:B------:R-:W0:Y:S02]  /*07c0*/  F2I.TRUNC.NTZ R8, R2 ;  /* 0x0000000200087305 */ /* 0x000e24000020f100 */
[----:B0-----:R-:W-:-:S13]  /*07d0*/  ISETP.GE.AND P0, PT, R8, UR4, PT ;  /* 0x0000000408007c0c */ /* 0x001fda000bf06270 */
[----:B------:R-:W-:Y:S05]  /*07e0*/  @P0 BRA `(.L_x_136) ;  /* 0x0000000400300947 */ /* 0x000fea0003800000 */
[----:B------:R-:W0:Y:S02]  /*07f0*/  LDC.64 R6, c[0x0][0x3a0] ;  /* 0x0000e800ff067b82 */ /* 0x000e240000000a00 */
[----:B0-----:R-:W-:-:S05]  /*0800*/  IMAD.WIDE R6, R3, 0x4, R6 ;  /* 0x0000000403067825 */ /* 0x001fca00078e0206 */
[----:B------:R-:W2:Y:S04]  /*0810*/  LDG.E.CONSTANT R5, desc[UR6][R6.64] ;  /* 0x0000000606057981 */ /* 0x000ea8000c1e9900 */
[----:B------:R-:W2:Y:S02]  /*0820*/  LDG.E.CONSTANT R2, desc[UR6][R6.64+0x4] ;  /* 0x0000040606027981 */ /* 0x000ea4000c1e9900 */
[----:B--2---:R-:W-:-:S13]  /*0830*/  ISETP.GE.AND P0, PT, R5, R2, PT ;  /* 0x000000020500720c */ /* 0x004fda0003f06270 */
[----:B------:R-:W-:Y:S05]  /*0840*/  @P0 BRA `(.L_x_136) ;  /* 0x0000000400180947 */ /* 0x000fea0003800000 */
[----:B------:R-:W-:-:S07]  /*0850*/  VIADD R6, R8, 0x2 ;  /* 0x0000000208067836 */ /* 0x000fce0000000000 */
.L_x_144:
[----:B0-----:R-:W0:Y:S01]  /*0860*/  LDC.64 R8, c[0x0][0x3b8] ;  /* 0x0000ee00ff087b82 */ /* 0x001e220000000a00 */
[----:B------:R-:W1:Y:S01]  /*0870*/  LDCU UR9, c[0x0][0x3ec] ;  /* 0x00007d80ff0977ac */ /* 0x000e620008000800 */
[----:B------:R-:W2:Y:S01]  /*0880*/  LDCU UR4, c[0x0][0x3f0] ;  /* 0x00007e00ff0477ac */ /* 0x000ea20008000800 */
[----:B0-----:R-:W-:-:S05]  /*0890*/  IMAD.WIDE R8, R5, 0x4, R8 ;  /* 0x0000000405087825 */ /* 0x001fca00078e0208 */
[----:B------:R-:W2:Y:S01]  /*08a0*/  LDG.E.CONSTANT R17, desc[UR6][R8.64] ;  /* 0x0000000608117981 */ /* 0x000ea2000c1e9900 */
[----:B-1----:R-:W-:Y:S01]  /*08b0*/  ISETP.GT.AND P0, PT, R6, UR9, PT ;  /* 0x0000000906007c0c */ /* 0x002fe2000bf04270 */
[----:B------:R-:W-:Y:S01]  /*08c0*/  BSSY B1, `(.L_x_139) ;  /* 0x000003d000017945 */ /* 0x000fe20003800000 */
[----:B------:R-:W-:Y:S01]  /*08d0*/  MOV R15, R5 ;  /* 0x00000005000f7202 */ /* 0x000fe20000000f00 */
[----:B------:R-:W-:-:S05]  /*08e0*/  VIADD R5, R5, 0x1 ;  /* 0x0000000105057836 */ /* 0x000fca0000000000 */
[----:B------:R-:W-:Y:S02]  /*08f0*/  ISETP.NE.AND P1, PT, R5, R2, PT ;  /* 0x000000020500720c */ /* 0x000fe40003f25270 */
[----:B--2---:R-:W-:-:S13]  /*0900*/  FSETP.LTU.OR P0, PT, R17, UR4, P0 ;  /* 0x0000000411007c0b */ /* 0x004fda0008709400 */
[----:B------:R-:W-:Y:S05]  /*0910*/  @P0 BRA `(.L_x_140) ;  /* 0x0000000000dc0947 */ /* 0x000fea0003800000 */
[----:B------:R-:W0:Y:S01]  /*0920*/  LDC.64 R10, c[0x0][0x3a8] ;  /* 0x0000ea00ff0a7b82 */ /* 0x000e220000000a00 */
[----:B------:R-:W1:Y:S07]  /*0930*/  LDCU.64 UR10, c[0x0][0x3b0] ;  /* 0x00007600ff0a77ac */ /* 0x000e6e0008000a00 */
[----:B------:R-:W2:Y:S08]  /*0940*/  LDC.64 R12, c[0x0][0x3c0] ;  /* 0x0000f000ff0c7b82 */ /* 0x000eb00000000a00 */
[----:B------:R-:W3:Y:S01]  /*0950*/  LDC.64 R8, c[0x0][0x388] ;  /* 0x0000e200ff087b82 */ /* 0x000ee20000000a00 */
[----:B0-----:R-:W-:-:S05]  /*0960*/  IMAD.WIDE R10, R15, 0x4, R10 ;  /* 0x000000040f0a7825 */ /* 0x001fca00078e020a */
[----:B------:R-:W2:Y:S01]  /*0970*/  LDG.E.CONSTANT R7, desc[UR6][R10.64] ;  /* 0x000000060a077981 */ /* 0x000ea2000c1e9900 */
[----:B------:R-:W-:Y:S02]  /*0980*/  SHF.R.S32.HI R16, RZ, 0x1f, R15 ;  /* 0x0000001fff107819 */ /* 0x000fe4000001140f */
[----:B-1----:R-:W-:-:S04]  /*0990*/  LEA R14, P0, R15, UR10, 0x2 ;  /* 0x0000000a0f0e7c11 */ /* 0x002fc8000f8010ff */
[----:B------:R-:W-:-:S06]  /*09a0*/  LEA.HI.X R15, R15, UR11, R16, 0x2, P0 ;  /* 0x0000000b0f0f7c11 */ /* 0x000fcc00080f1410 */
[----:B------:R-:W4:Y:S01]  /*09b0*/  LDG.E.CONSTANT R15, desc[UR6][R14.64] ;  /* 0x000000060e0f7981 */ /* 0x000f22000c1e9900 */
[----:B--2---:R-:W-:-:S06]  /*09c0*/  IMAD.WIDE R12, R7, 0x4, R12 ;  /* 0x00000004070c7825 */ /* 0x004fcc00078e020c */
[----:B------:R-:W2:Y:S01]  /*09d0*/  LDG.E.CONSTANT R12, desc[UR6][R12.64] ;  /* 0x000000060c0c7981 */ /* 0x000ea2000c1e9900 */
[----:B---3--:R-:W-:-:S05]  /*09e0*/  IMAD.WIDE R8, R7, 0x4, R8 ;  /* 0x0000000407087825 */ /* 0x008fca00078e0208 */
[----:B------:R0:W5:Y:S01]  /*09f0*/  LDG.E R10, desc[UR6][R8.64] ;  /* 0x00000006080a7981 */ /* 0x000162000c1e1900 */
[----:B------:R-:W-:Y:S01]  /*0a00*/  FADD R16, -R17, 1 ;  /* 0x3f80000011107421 */ /* 0x000fe20000000100 */
[----:B----4-:R-:W-:Y:S01]  /*0a10*/  FADD R11, R0, R15 ;  /* 0x0000000f000b7221 */ /* 0x010fe20000000000 */
[----:B------:R-:W-:Y:S03]  /*0a20*/  BSSY B2, `(.L_x_141) ;  /* 0x000000c000027945 */ /* 0x000fe60003800000 */
[----:B------:R-:W-:Y:S01]  /*0a30*/  FFMA R16, R16, 0.30000001192092895508, R11 ;  /* 0x3e99999a10107823 */ /* 0x000fe2000000000b */
[----:B--2---:R-:W-:-:S04]  /*0a40*/  FADD R17, -R12, 1 ;  /* 0x3f8000000c117421 */ /* 0x004fc80000000100 */
[----:B0-----:R-:W-:-:S07]  /*0a50*/  FFMA R17, R17, 0.20000000298023223877, R16 ;  /* 0x3e4ccccd11117823 */ /* 0x001fce0000000010 */
.L_x_143:
        /* <DEDUP_REMOVED lines=8> */
.L_x_142:
[----:B------:R-:W-:Y:S05]  /*0ae0*/  BSYNC B2 ;  /* 0x0000000000027941 */ /* 0x000fea0003800000 */
.L_x_141:
[----:B------:R-:W-:-:S13]  /*0af0*/  FSETP.GEU.AND P0, PT, R11, R12, PT ;  /* 0x0000000c0b00720b */ /* 0x000fda0003f0e000 */
[----:B------:R-:W-:Y:S05]  /*0b00*/  @P0 BRA `(.L_x_140) ;  /* 0x0000000000600947 */ /* 0x000fea0003800000 */
[----:B------:R-:W0:Y:S01]  /*0b10*/  S2R R15, SR_LANEID ;  /* 0x00000000000f7919 */ /* 0x000e220000000000 */
[----:B------:R-:W1:Y:S01]  /*0b20*/  LDC.64 R12, c[0x0][0x390] ;  /* 0x0000e400ff0c7b82 */ /* 0x000e620000000a00 */
[----:B------:R-:W-:Y:S01]  /*0b30*/  VOTEU.ANY UR4, UPT, PT ;  /* 0x0000000000047886 */ /* 0x000fe200038e0100 */
[----:B------:R-:W-:Y:S01]  /*0b40*/  FADD R17, RZ, R17 ;  /* 0x00000011ff117221 */ /* 0x000fe20000000000 */
[----:B------:R-:W0:Y:S05]  /*0b50*/  FLO.U32 R16, UR4 ;  /* 0x0000000400107d00 */ /* 0x000e2a00080e0000 */
[----:B------:R-:W2:Y:S03]  /*0b60*/  LDC.64 R10, c[0x0][0x398] ;  /* 0x0000e600ff0a7b82 */ /* 0x000ea60000000a00 */
[----:B------:R-:W3:Y:S05]  /*0b70*/  POPC R21, UR4 ;  /* 0x0000000400157d09 */ /* 0x000eea0008000000 */
[----:B------:R-:W3:Y:S01]  /*0b80*/  LDC.64 R8, c[0x0][0x3e0] ;  /* 0x0000f800ff087b82 */ /* 0x000ee20000000a00 */
[----:B-1----:R-:W-:-:S05]  /*0b90*/  IMAD.WIDE R12, R7, 0x4, R12 ;  /* 0x00000004070c7825 */ /* 0x002fca00078e020c */
[----:B------:R-:W-:Y:S01]  /*0ba0*/  STG.E desc[UR6][R12.64], R3 ;  /* 0x000000030c007986 */ /* 0x000fe2000c101906 */
[----:B0-----:R-:W-:Y:S01]  /*0bb0*/  ISETP.EQ.U32.AND P0, PT, R16, R15, PT ;  /* 0x0000000f1000720c */ /* 0x001fe20003f02070 */
[----:B--2---:R-:W-:-:S05]  /*0bc0*/  IMAD.WIDE R10, R7, 0x4, R10 ;  /* 0x00000004070a7825 */ /* 0x004fca00078e020a */
[----:B------:R-:W-:Y:S07]  /*0bd0*/  STG.E desc[UR6][R10.64], R17 ;  /* 0x000000110a007986 */ /* 0x000fee000c101906 */
[----:B---3--:R-:W2:Y:S01]  /*0be0*/  @P0 ATOMG.E.ADD.STRONG.GPU PT, R9, desc[UR6][R8.64], R21 ;  /* 0x80000015080909a8 */ /* 0x008ea200081ef106 */
[----:B------:R-:W0:Y:S02]  /*0bf0*/  S2R R14, SR_LTMASK ;  /* 0x00000000000e7919 */ /* 0x000e240000003900 */
[----:B0-----:R-:W-:Y:S01]  /*0c00*/  LOP3.LUT R18, R14, UR4, RZ, 0xc0, !PT ;  /* 0x000000040e127c12 */ /* 0x001fe2000f8ec0ff */
[----:B------:R-:W0:Y:S05]  /*0c10*/  LDCU UR4, c[0x0][0x3e8] ;  /* 0x00007d00ff0477ac */ /* 0x000e2a0008000800 */
[----:B------:R-:W1:Y:S01]  /*0c20*/  POPC R18, R18 ;  /* 0x0000001200127309 */ /* 0x000e620000000000 */
[----:B--2---:R-:W1:Y:S02]  /*0c30*/  SHFL.IDX PT, R19, R9, R16, 0x1f ;  /* 0x00001f1009137589 */ /* 0x004e6400000e0000 */
[----:B-1----:R-:W-:-:S05]  /*0c40*/  IMAD.IADD R19, R19, 0x1, R18 ;  /* 0x0000000113137824 */ /* 0x002fca00078e0212 */
[----:B0-----:R-:W-:-:S13]  /*0c50*/  ISETP.GE.AND P0, PT, R19, UR4, PT ;  /* 0x0000000413007c0c */ /* 0x001fda000bf06270 */
[----:B------:R-:W0:Y:S02]  /*0c60*/  @!P0 LDC.64 R14, c[0x0][0x3d8] ;  /* 0x0000f600ff0e8b82 */ /* 0x000e240000000a00 */
[----:B0-----:R-:W-:-:S05]  /*0c70*/  @!P0 IMAD.WIDE R12, R19, 0x4, R14 ;  /* 0x00000004130c8825 */ /* 0x001fca00078e020e */
[----:B------:R0:W-:Y:S02]  /*0c80*/  @!P0 STG.E desc[UR6][R12.64], R7 ;  /* 0x000000070c008986 */ /* 0x0001e4000c101906 */
.L_x_140:
[----:B------:R-:W-:Y:S05]  /*0c90*/  BSYNC B1 ;  /* 0x0000000000017941 */ /* 0x000fea0003800000 */
.L_x_139:
[----:B------:R-:W-:Y:S05]  /*0ca0*/  @P1 BRA `(.L_x_144) ;  /* 0xfffffff800ec1947 */ /* 0x000fea000383ffff */
.L_x_136:
[----:B------:R-:W-:Y:S05]  /*0cb0*/  BSYNC B0 ;  /* 0x0000000000007941 */ /* 0x000fea0003800000 */
.L_x_135:
[----:B------:R-:W1:Y:S01]  /*0cc0*/  LDCU UR4, c[0x0][0x3d0] ;  /* 0x00007a00ff0477ac */ /* 0x000e620008000800 */
[----:B------:R-:W-:-:S05]  /*0cd0*/  VIADD R4, R4, UR8 ;  /* 0x0000000804047c36 */ /* 0x000fca0008000000 */
[----:B-1----:R-:W-:-:S13]  /*0ce0*/  ISETP.GE.AND P0, PT, R4, UR4, PT ;  /* 0x0000000404007c0c */ /* 0x002fda000bf06270 */
[----:B------:R-:W-:Y:S05]  /*0cf0*/  @!P0 BRA `(.L_x_145) ;  /* 0xfffffff800588947 */ /* 0x000fea000383ffff */
[----:B------:R-:W-:Y:S05]  /*0d00*/  EXIT ;  /* 0x000000000000794d */ /* 0x000fea0003800000 */
        .weak           $__internal_6_$__cuda_sm3x_div_rn_noftz_f32_slowpath
        .type           $__internal_6_$__cuda_sm3x_div_rn_noftz_f32_slowpath,@function
        .size           $__internal_6_$__cuda_sm3x_div_rn_noftz_f32_slowpath,(.L_x_165 - $__internal_6_$__cuda_sm3x_div_rn_noftz_f32_slowpath)
$__internal_6_$__cuda_sm3x_div_rn_noftz_f32_slowpath:
[----:B------:R-:W-:Y:S01]  /*0d10*/  SHF.R.U32.HI R2, RZ, 0x17, R0 ;  /* 0x00000017ff027819 */ /* 0x000fe20000011600 */
[----:B------:R-:W-:Y:S04]  /*0d20*/  BSSY.RECONVERGENT B1, `(.L_x_146) ;  /* 0x000005c000017945 */ /* 0x000fe80003800200 */
[----:B------:R-:W-:Y:S01]  /*0d30*/  BSSY.RELIABLE B3, `(.L_x_147) ;  /* 0x000001a000037945 */ /* 0x000fe20003800100 */
[----:B------:R-:W-:Y:S02]  /*0d40*/  LOP3.LUT R7, R2, 0xff, RZ, 0xc0, !PT ;  /* 0x000000ff02077812 */ /* 0x000fe400078ec0ff */
[----:B------:R-:W-:-:S03]  /*0d50*/  MOV R2, R0 ;  /* 0x0000000000027202 */ /* 0x000fc60000000f00 */
[----:B------:R-:W-:-:S05]  /*0d60*/  VIADD R8, R7, 0xffffffff ;  /* 0xffffffff07087836 */ /* 0x000fca0000000000 */
[----:B------:R-:W-:-:S13]  /*0d70*/  ISETP.GT.U32.OR P0, PT, R8, 0xfd, !PT ;  /* 0x000000fd0800780c */ /* 0x000fda0007f04470 */
[----:B------:R-:W-:Y:S01]  /*0d80*/  @!P0 IMAD.MOV.U32 R5, RZ, RZ, RZ ;  /* 0x000000ffff058224 */ /* 0x000fe200078e00ff */
[----:B------:R-:W-:Y:S06]  /*0d90*/  @!P0 BRA `(.L_x_148) ;  /* 0x00000000004c8947 */ /* 0x000fec0003800000 */
[----:B------:R-:W-:-:S13]  /*0da0*/  FSETP.GTU.FTZ.AND P0, PT, |R0|, +INF , PT ;  /* 0x7f8000000000780b */ /* 0x000fda0003f1c200 */
[----:B------:R-:W-:Y:S05]  /*0db0*/  @P0 BREAK.RELIABLE B3 ;  /* 0x0000000000030942 */ /* 0x000fea0003800100 */
[----:B------:R-:W-:Y:S05]  /*0dc0*/  @P0 BRA `(.L_x_149) ;  /* 0x0000000400400947 */ /* 0x000fea0003800000 */
[----:B------:R-:W-:-:S05]  /*0dd0*/  IMAD.MOV.U32 R5, RZ, RZ, 0x41200000 ;  /* 0x41200000ff057424 */ /* 0x000fca00078e00ff */
[----:B------:R-:W-:-:S13]  /*0de0*/  LOP3.LUT P0, RZ, R5, 0x7fffffff, R2, 0xc8, !PT ;  /* 0x7fffffff05ff7812 */ /* 0x000fda000780c802 */
[----:B------:R-:W-:Y:S05]  /*0df0*/  @!P0 BREAK.RELIABLE B3 ;  /* 0x0000000000038942 */ /* 0x000fea0003800100 */
[----:B------:R-:W-:Y:S05]  /*0e00*/  @!P0 BRA `(.L_x_150) ;  /* 0x0000000400288947 */ /* 0x000fea0003800000 */
[----:B------:R-:W-:-:S13]  /*0e10*/  LOP3.LUT P0, RZ, R2, 0x7fffffff, RZ, 0xc0, !PT ;  /* 0x7fffffff02ff7812 */ /* 0x000fda000780c0ff */
[----:B------:R-:W-:Y:S05]  /*0e20*/  @!P0 BREAK.RELIABLE B3 ;  /* 0x0000000000038942 */ /* 0x000fea0003800100 */
[----:B------:R-:W-:Y:S05]  /*0e30*/  @!P0 BRA `(.L_x_151) ;  /* 0x0000000400148947 */ /* 0x000fea0003800000 */
[----:B------:R-:W-:Y:S02]  /*0e40*/  FSETP.NEU.FTZ.AND P1, PT, |R0|, +INF , PT ;  /* 0x7f8000000000780b */ /* 0x000fe40003f3d200 */
[----:B------:R-:W-:-:S04]  /*0e50*/  LOP3.LUT P0, RZ, R5, 0x7fffffff, RZ, 0xc0, !PT ;  /* 0x7fffffff05ff7812 */ /* 0x000fc8000780c0ff */
[----:B------:R-:W-:-:S13]  /*0e60*/  PLOP3.LUT P0, PT, P1, P0, PT, 0x2f, 0xf2 ;  /* 0x0000000000f2781c */ /* 0x000fda0000f00577 */
[----:B------:R-:W-:Y:S05]  /*0e70*/  @P0 BREAK.RELIABLE B3 ;  /* 0x0000000000030942 */ /* 0x000fea0003800100 */
[----:B------:R-:W-:Y:S05]  /*0e80*/  @P0 BRA `(.L_x_152) ;  /* 0x0000000000f40947 */ /* 0x000fea0003800000 */
[----:B------:R-:W-:-:S13]  /*0e90*/  ISETP.GE.AND P0, PT, R8, RZ, PT ;  /* 0x000000ff0800720c */ /* 0x000fda0003f06270 */
[----:B------:R-:W-:Y:S02]  /*0ea0*/  @P0 IMAD.MOV.U32 R5, RZ, RZ, RZ ;  /* 0x000000ffff050224 */ /* 0x000fe400078e00ff */
[----:B------:R-:W-:Y:S01]  /*0eb0*/  @!P0 FFMA R2, R0, 1.84467440737095516160e+19, RZ ;  /* 0x5f80000000028823 */ /* 0x000fe200000000ff */
[----:B------:R-:W-:-:S07]  /*0ec0*/  @!P0 IMAD.MOV.U32 R5, RZ, RZ, -0x40 ;  /* 0xffffffc0ff058424 */ /* 0x000fce00078e00ff */
.L_x_148:
[----:B------:R-:W-:Y:S05]  /*0ed0*/  BSYNC.RELIABLE B3 ;  /* 0x0000000000037941 */ /* 0x000fea0003800100 */
.L_x_147:
[----:B------:R-:W-:Y:S01]  /*0ee0*/  UMOV UR4, 0x41200000 ;  /* 0x4120000000047882 */ /* 0x000fe20000000000 */
[----:B------:R-:W-:Y:S01]  /*0ef0*/  VIADD R7, R7, 0xffffff81 ;  /* 0xffffff8107077836 */ /* 0x000fe20000000000 */
[----:B------:R-:W-:Y:S01]  /*0f00*/  UIADD3 UR4, UPT, UPT, UR4, -0x1800000, URZ ;  /* 0xfe80000004047890 */ /* 0x000fe2000fffe0ff */
[----:B------:R-:W-:Y:S02]  /*0f10*/  BSSY.RECONVERGENT B3, `(.L_x_153) ;  /* 0x0000033000037945 */ /* 0x000fe40003800200 */
[----:B------:R-:W-:Y:S01]  /*0f20*/  IMAD R2, R7, -0x800000, R2 ;  /* 0xff80000007027824 */ /* 0x000fe200078e0202 */
[----:B------:R-:W-:Y:S02]  /*0f30*/  IADD3 R5, PT, PT, R5, -0x3, R7 ;  /* 0xfffffffd05057810 */ /* 0x000fe40007ffe007 */
        /* <DEDUP_REMOVED lines=11> */
[----:B------:R-:W-:-:S05]  /*0ff0*/  IMAD.IADD R12, R8, 0x1, R5 ;  /* 0x00000001080c7824 */ /* 0x000fca00078e0205 */
[----:B------:R-:W-:-:S04]  /*1000*/  IADD3 R7, PT, PT, R12, -0x1, RZ ;  /* 0xffffffff0c077810 */ /* 0x000fc80007ffe0ff */
        /* <DEDUP_REMOVED lines=10> */
[-CC-:B------:R-:W-:Y:S01]  /*10b0*/  FFMA.RM R8, R11, R9.reuse, R10.reuse ;  /* 0x000000090b087223 */ /* 0x180fe2000000400a */
[C---:B------:R-:W-:Y:S02]  /*10c0*/  ISETP.NE.AND P2, PT, R12.reuse, RZ, PT ;  /* 0x000000ff0c00720c */ /* 0x040fe40003f45270 */
[C---:B------:R-:W-:Y:S02]  /*10d0*/  ISETP.NE.AND P1, PT, R12.reuse, RZ, PT ;  /* 0x000000ff0c00720c */ /* 0x040fe40003f25270 */
[----:B------:R-:W-:Y:S01]  /*10e0*/  LOP3.LUT R7, R5, 0x7fffff, RZ, 0xc0, !PT ;  /* 0x007fffff05077812 */ /* 0x000fe200078ec0ff */
[----:B------:R-:W-:Y:S01]  /*10f0*/  FFMA.RP R5, R11, R9, R10 ;  /* 0x000000090b057223 */ /* 0x000fe2000000800a */
[----:B------:R-:W-:Y:S02]  /*1100*/  VIADD R10, R12, 0x20 ;  /* 0x000000200c0a7836 */ /* 0x000fe40000000000 */
[----:B------:R-:W-:Y:S01]  /*1110*/  LOP3.LUT R7, R7, 0x800000, RZ, 0xfc, !PT ;  /* 0x0080000007077812 */ /* 0x000fe200078efcff */
[----:B------:R-:W-:Y:S01]  /*1120*/  IMAD.MOV R9, RZ, RZ, -R12 ;  /* 0x000000ffff097224 */ /* 0x000fe200078e0a0c */
[----:B------:R-:W-:-:S02]  /*1130*/  FSETP.NEU.FTZ.AND P0, PT, R5, R8, PT ;  /* 0x000000080500720b */ /* 0x000fc40003f1d000 */
[----:B------:R-:W-:Y:S02]  /*1140*/  SHF.L.U32 R10, R7, R10, RZ ;  /* 0x0000000a070a7219 */ /* 0x000fe400000006ff */
[----:B------:R-:W-:Y:S02]  /*1150*/  SEL R8, R9, RZ, P2 ;  /* 0x000000ff09087207 */ /* 0x000fe40001000000 */
[----:B------:R-:W-:Y:S02]  /*1160*/  ISETP.NE.AND P1, PT, R10, RZ, P1 ;  /* 0x000000ff0a00720c */ /* 0x000fe40000f25270 */
[----:B------:R-:W-:Y:S02]  /*1170*/  SHF.R.U32.HI R8, RZ, R8, R7 ;  /* 0x00000008ff087219 */ /* 0x000fe40000011607 */
[----:B------:R-:W-:Y:S02]  /*1180*/  PLOP3.LUT P0, PT, P0, P1, PT, 0xf8, 0x8f ;  /* 0x00000000008f781c */ /* 0x000fe40000703f70 */
[----:B------:R-:W-:-:S02]  /*1190*/  SHF.R.U32.HI R10, RZ, 0x1, R8 ;  /* 0x00000001ff0a7819 */ /* 0x000fc40000011608 */
[----:B------:R-:W-:-:S04]  /*11a0*/  SEL R5, RZ, 0x1, !P0 ;  /* 0x00000001ff057807 */ /* 0x000fc80004000000 */
[----:B------:R-:W-:-:S04]  /*11b0*/  LOP3.LUT R5, R5, 0x1, R10, 0xf8, !PT ;  /* 0x0000000105057812 */ /* 0x000fc800078ef80a */
[----:B------:R-:W-:-:S05]  /*11c0*/  LOP3.LUT R5, R5, R8, RZ, 0xc0, !PT ;  /* 0x0000000805057212 */ /* 0x000fca00078ec0ff */
[----:B------:R-:W-:-:S05]  /*11d0*/  IMAD.IADD R5, R10, 0x1, R5 ;  /* 0x000000010a057824 */ /* 0x000fca00078e0205 */
[----:B------:R-:W-:Y:S01]  /*11e0*/  LOP3.LUT R2, R5, R2, RZ, 0xfc, !PT ;  /* 0x0000000205027212 */ /* 0x000fe200078efcff */
[----:B------:R-:W-:Y:S06]  /*11f0*/  BRA `(.L_x_156) ;  /* 0x0000000000107947 */ /* 0x000fec0003800000 */
.L_x_155:
[----:B------:R-:W-:-:S04]  /*1200*/  LOP3.LUT R2, R2, 0x80000000, RZ, 0xc0, !PT ;  /* 0x8000000002027812 */ /* 0x000fc800078ec0ff */
[----:B------:R-:W-:Y:S01]  /*1210*/  LOP3.LUT R2, R2, 0x7f800000, RZ, 0xfc, !PT ;  /* 0x7f80000002027812 */ /* 0x000fe200078efcff */
[----:B------:R-:W-:Y:S06]  /*1220*/  BRA `(.L_x_156) ;  /* 0x0000000000047947 */ /* 0x000fec0003800000 */
.L_x_154:
[----:B------:R-:W-:-:S07]  /*1230*/  IMAD R2, R5, 0x800000, R2 ;  /* 0x0080000005027824 */ /* 0x000fce00078e0202 */
.L_x_156:
[----:B------:R-:W-:Y:S05]  /*1240*/  BSYNC.RECONVERGENT B3 ;  /* 0x0000000000037941 */ /* 0x000fea0003800200 */
.L_x_153:
[----:B------:R-:W-:Y:S05]  /*1250*/  BRA `(.L_x_157) ;  /* 0x0000000000207947 */ /* 0x000fea0003800000 */
.L_x_152:
[----:B------:R-:W-:-:S04]  /*1260*/  LOP3.LUT R2, R5, 0x80000000, R2, 0x48, !PT ;  /* 0x8000000005027812 */ /* 0x000fc800078e4802 */
[----:B------:R-:W-:Y:S01]  /*1270*/  LOP3.LUT R2, R2, 0x7f800000, RZ, 0xfc, !PT ;  /* 0x7f80000002027812 */ /* 0x000fe200078efcff */
[----:B------:R-:W-:Y:S06]  /*1280*/  BRA `(.L_x_157) ;  /* 0x0000000000147947 */ /* 0x000fec0003800000 */
.L_x_151:
[----:B------:R-:W-:Y:S01]  /*1290*/  LOP3.LUT R2, R5, 0x80000000, R2, 0x48, !PT ;  /* 0x8000000005027812 */ /* 0x000fe200078e4802 */
[----:B------:R-:W-:Y:S06]  /*12a0*/  BRA `(.L_x_157) ;  /* 0x00000000000c7947 */ /* 0x000fec0003800000 */
.L_x_150:
[----:B------:R-:W0:Y:S01]  /*12b0*/  MUFU.RSQ R2, -QNAN ;  /* 0xffc0000000027908 */ /* 0x000e220000001400 */
[----:B------:R-:W-:Y:S05]  /*12c0*/  BRA `(.L_x_157) ;  /* 0x0000000000047947 */ /* 0x000fea0003800000 */
.L_x_149:
[----:B------:R-:W-:-:S07]  /*12d0*/  FADD.FTZ R2, R0, 10 ;  /* 0x4120000000027421 */ /* 0x000fce0000010000 */
.L_x_157:
[----:B------:R-:W-:Y:S05]  /*12e0*/  BSYNC.RECONVERGENT B1 ;  /* 0x0000000000017941 */ /* 0x000fea0003800200 */
.L_x_146:
[----:B------:R-:W-:-:S04]  /*12f0*/  IMAD.MOV.U32 R7, RZ, RZ, 0x0 ;  /* 0x00000000ff077424 */ /* 0x000fc800078e00ff */
[----:B0-----:R-:W-:Y:S05]  /*1300*/  RET.REL.NODEC R6 `(_Z20sssp_semantic_kerneliPfPiS_PKiS2_PKfS4_S4_S2_iS0_S0_iif) ;  /* 0xffffffec063c7950 */ /* 0x001fea0003c3ffff */
.L_x_158:
        /* <DEDUP_REMOVED lines=15> */
.L_x_165:


//--------------------- .nv.shared._Z31bounded_dijkstra_content_kernelPKiiPfPiS0_S0_PKffS2_S2_i --------------------------
	.section	.nv.shared._Z31bounded_dijkstra_content_kernelPKiiPfPiS0_S0_PKffS2_S2_i,"aw",@nobits
	.sectionflags	@""
	.align	16
	.zero		1024


//--------------------- .nv.shared.reserved.0     --------------------------
	.section	.nv.shared.reserved.0,"aw",@nobits
	.weak		__nv_reservedSMEM_offset_0_alias
	.size		__nv_reservedSMEM_offset_0_alias, 0, 64
	.other		__nv_reservedSMEM_offset_0_alias,@"STO_CUDA_RESERVED_SHARED STV_DEFAULT"
__nv_reservedSMEM_offset_0_alias:
	.zero		0
	.zero		64


//--------------------- .nv.shared._Z31multi_hop_recommendation_kernelPKiiPiPfPKfS4_S4_S4_iiif --------------------------
	.section	.nv.shared._Z31multi_hop_recommendation_kernelPKiiPiPfPKfS4_S4_S4_iiif,"aw",@nobits
	.sectionflags	@""
	.align	16
	.zero		1024


//--------------------- .nv.shared._Z27filter_content_paths_kernelPKiS0_PKfS2_PiPfiifiS3_ --------------------------
	.section	.nv.shared._Z27filter_content_paths_kernelPKiS0_PKfS2_PiPfiifiS3_,"aw",@nobits
	.sectionflags	@""
	.align	16
	.zero		1024


//--------------------- .nv.shared._Z23k_shortest_paths_kerneliiiPKfPKiPiS3_PfS4_S2_S2_S0_S0_ii --------------------------
	.section	.nv.shared._Z23k_shortest_paths_kerneliiiPKfPKiPiS3_PfS4_S2_S2_S0_S0_ii,"aw",@nobits
	.sectionflags	@""
	.align	16
.nv.shared._Z23k_shortest_paths_kerneliiiPKfPKiPiS3_PfS4_S2_S2_S0_S0_ii:
	.zero		2048


//--------------------- .nv.shared._Z31approximate_apsp_content_kernelPKfPfS1_ii --------------------------
	.section	.nv.shared._Z31approximate_apsp_content_kernelPKfPfS1_ii,"aw",@nobits
	.sectionflags	@""
	.align	16
	.zero		1024


//--------------------- .nv.shared._Z31select_content_landmarks_kernelPiPKiS1_iiy --------------------------
	.section	.nv.shared._Z31select_content_landmarks_kernelPiPKiS1_iiy,"aw",@nobits
	.sectionflags	@""
	.align	16
	.zero		1024


//--------------------- .nv.shared._Z20sssp_semantic_kerneliPfPiS_PKiS2_PKfS4_S4_S2_iS0_S0_iif --------------------------
	.section	.nv.shared._Z20sssp_semantic_kerneliPfPiS_PKiS2_PKfS4_S4_S2_iS0_S0_iif,"aw",@nobits
	.sectionflags	@""
	.align	16
	.zero		1024


//--------------------- .nv.constant0._Z31bounded_dijkstra_content_kernelPKiiPfPiS0_S0_PKffS2_S2_i --------------------------
	.section	.nv.constant0._Z31bounded_dijkstra_content_kernelPKiiPfPiS0_S0_PKffS2_S2_i,"a",@progbits
	.sectionflags	@""
	.align	4
.nv.constant0._Z31bounded_dijkstra_content_kernelPKiiPfPiS0_S0_PKffS2_S2_i:
	.zero		980


//--------------------- .nv.constant0._Z31multi_hop_recommendation_kernelPKiiPiPfPKfS4_S4_S4_iiif --------------------------
	.section	.nv.constant0._Z31multi_hop_recommendation_kernelPKiiPiPfPKfS4_S4_S4_iiif,"a",@progbits
	.sectionflags	@""
	.align	4
.nv.constant0._Z31multi_hop_recommendation_kernelPKiiPiPfPKfS4_S4_S4_iiif:
	.zero		976


//--------------------- .nv.constant0._Z27filter_content_paths_kernelPKiS0_PKfS2_PiPfiifiS3_ --------------------------
	.section	.nv.constant0._Z27filter_content_paths_kernelPKiS0_PKfS2_PiPfiifiS3_,"a",@progbits
	.sectionflags	@""
	.align	4
.nv.constant0._Z27filter_content_paths_kernelPKiS0_PKfS2_PiPfiifiS3_:
	.zero		968


//--------------------- .nv.constant0._Z23k_shortest_paths_kerneliiiPKfPKiPiS3_PfS4_S2_S2_S0_S0_ii --------------------------
	.section	.nv.constant0._Z23k_shortest_paths_kerneliiiPKfPKiPiS3_PfS4_S2_S2_S0_S0_ii,"a",@progbits
	.sectionflags	@""
	.align	4
.nv.constant0._Z23k_shortest_paths_kerneliiiPKfPKiPiS3_PfS4_S2_S2_S0_S0_ii:
	.zero		1000


//--------------------- .nv.constant0._Z31approximate_apsp_content_kernelPKfPfS1_ii --------------------------
	.section	.nv.constant0._Z31approximate_apsp_content_kernelPKfPfS1_ii,"a",@progbits
	.sectionflags	@""
	.align	4
.nv.constant0._Z31approximate_apsp_content_kernelPKfPfS1_ii:
	.zero		928


//--------------------- .nv.constant0._Z31select_content_landmarks_kernelPiPKiS1_iiy --------------------------
	.section	.nv.constant0._Z31select_content_landmarks_kernelPiPKiS1_iiy,"a",@progbits
	.sectionflags	@""
	.align	4
.nv.constant0._Z31select_content_landmarks_kernelPiPKiS1_iiy:
	.zero		936


//--------------------- .nv.constant0._Z20sssp_semantic_kerneliPfPiS_PKiS2_PKfS4_S4_S2_iS0_S0_iif --------------------------
	.section	.nv.constant0._Z20sssp_semantic_kerneliPfPiS_PKiS2_PKfS4_S4_S2_iS0_S0_iif,"a",@progbits
	.sectionflags	@""
	.align	4
.nv.constant0._Z20sssp_semantic_kerneliPfPiS_PKiS2_PKfS4_S4_S2_iS0_S0_iif:
	.zero		1012


//--------------------- SYMBOLS --------------------------

	.type		.nv.reservedSmem.offset0,@object
	.size		.nv.reservedSmem.offset0,0x4
	.type		.nv.reservedSmem.cap,@object
	.size		.nv.reservedSmem.cap,0x4
